// auto-generated by cutlass_sweep.gemm — config: {"arch": "sm_100", "cluster_m": 4, "cluster_n": 2, "dtype": "fp16", "dtype_b": "fp16", "layout": "nt", "stages": 0, "tile_k": 32, "tile_m": 64, "tile_n": 128}
#include "cutlass/cutlass.h"
#include "cutlass/gemm/collective/collective_builder.hpp"
#include "cutlass/gemm/device/gemm_universal_adapter.h"
#include "cutlass/gemm/kernel/gemm_universal.hpp"
#include "cutlass/epilogue/collective/collective_builder.hpp"

using ElemA = cutlass::half_t;
using ElemB = cutlass::half_t;
using ElemCD = cutlass::half_t;
using Acc  = float;
using TileShape    = cute::Shape<cute::_64, cute::_128, cute::_32>;
using ClusterShape = cute::Shape<cute::_4, cute::_2, cute::_1>;

using CollectiveEpilogue = typename cutlass::epilogue::collective::CollectiveBuilder<
    cutlass::arch::Sm100, cutlass::arch::OpClassTensorOp,
    TileShape, ClusterShape,
    cutlass::epilogue::collective::EpilogueTileAuto,
    Acc, Acc,
    ElemCD, cutlass::layout::RowMajor, 128 / cutlass::sizeof_bits<ElemCD>::value,
    ElemCD, cutlass::layout::RowMajor, 128 / cutlass::sizeof_bits<ElemCD>::value,
    cutlass::epilogue::collective::EpilogueScheduleAuto
  >::CollectiveOp;

using CollectiveMainloop = typename cutlass::gemm::collective::CollectiveBuilder<
    cutlass::arch::Sm100, cutlass::arch::OpClassTensorOp,
    ElemA, cutlass::layout::RowMajor, 128 / cutlass::sizeof_bits<ElemA>::value,
    ElemB, cutlass::layout::ColumnMajor, 128 / cutlass::sizeof_bits<ElemB>::value,
    Acc,
    TileShape, ClusterShape,
    cutlass::gemm::collective::StageCountAutoCarveout<static_cast<int>(sizeof(typename CollectiveEpilogue::SharedStorage))>,
    cutlass::gemm::collective::KernelScheduleAuto
  >::CollectiveOp;

using GemmKernel = cutlass::gemm::kernel::GemmUniversal<
    cute::Shape<int,int,int,int>,
    CollectiveMainloop,
    CollectiveEpilogue
>;
using Gemm = cutlass::gemm::device::GemmUniversalAdapter<GemmKernel>;

// Force the device kernel symbol into the cubin without needing a host main.
auto* _anchor = &cutlass::device_kernel<GemmKernel>;


// ===== COMPILED SASS (sm_100a) =====

	.target	sm_100a

	.elftype	@"ET_EXEC"


//--------------------- .note.nv.tkinfo           --------------------------
	.section	.note.nv.tkinfo,"",@"SHT_NOTE"
	.sectionflags	@"SHF_NOTE_NV_TKINFO"
	.tkinfo
        /*0018*/ 	.word	0x00000002
        /*0030*/ 	.string	""
        /*0030*/ 	.string	"ptxas"
        /*0030*/ 	.string	"Cuda compilation tools, release 13.0, V13.0.88"
        /*0030*/ 	.string	"Build cuda_13.0.r13.0/compiler.36424714_0"
        /*0030*/ 	.string	"-arch sm_100a -m 64 "



//--------------------- .note.nv.cuinfo           --------------------------
	.section	.note.nv.cuinfo,"",@"SHT_NOTE"
	.sectionflags	@"SHF_NOTE_NV_CUINFO"
        /*0018*/ 	.short	0x0002
        /*001a*/ 	.short	0x0064
        /*001c*/ 	.short	0x0082
	.zero		2


//--------------------- .nv.info                  --------------------------
	.section	.nv.info,"",@"SHT_CUDA_INFO"
	.align	4


	//----- nvinfo : EIATTR_REGCOUNT
	.align		4
        /*0000*/ 	.byte	0x04, 0x2f
        /*0002*/ 	.short	(.L_19 - .L_18)
	.align		4
.L_18:
        /*0004*/ 	.word	index@(_ZN7cutlass13device_kernelINS_4gemm6kernel13GemmUniversalIN4cute5tupleIJiiiiEEENS1_10collective13CollectiveMmaINS1_35MainloopSm100TmaUmmaWarpSpecializedILi17ELi2ELi4ENS5_IJNS4_1CILi4EEENSA_ILi2EEENSA_ILi1EEEEEEEENS5_IJNSA_ILi64EEENSA_ILi128EEENSA_ILi32EEEEEENS_6half_tENS5_IJlSD_lEEESK_SL_NS4_8TiledMMAINS4_8MMA_AtomIJNS4_20SM100_MMA_F16BF16_SSISK_SK_fLi64ELi128ELNS4_4UMMA5MajorE0ELSQ_0ELNSP_7ScaleInE0ELSR_0EEEEEENS4_6LayoutINS5_IJSD_SD_SD_EEENS5_IJNSA_ILi0EEESW_SW_EEEEENS5_IJNS4_10UnderscoreESZ_SZ_EEEEENS4_23SM90_TMA_LOAD_MULTICASTENS4_14ComposedLayoutINS4_7SwizzleILi2ELi4ELi3EEENS4_18smem_ptr_flag_bitsILi16EEENSU_INS5_IJNSA_ILi8EEESI_EEENS5_IJSI_SD_EEEEEEEvNS4_8identityES12_S1C_vS1D_EENS_8epilogue10collective18CollectiveEpilogueINS1F_23Sm100TmaWarpSpecializedILi4ELi2ELi16ELb1ELb0EEEJSJ_NS5_IJNSU_ISG_SD_EENSU_ISI_SD_EEEEESK_SL_SK_SL_NS1F_6fusion15FusionCallbacksIS1J_NS1N_17LinearCombinationISK_fSK_fLNS_15FloatRoundStyleE2EEESJ_S1M_JEEENS4_5SM1004TMEM4LOAD26SM100_TMEM_LOAD_16dp256b4xENS4_13SM90_TMA_LOADES1C_NS4_17SM75_U32x4_LDSM_NENS4_14SM90_TMA_STOREES1C_NS4_17SM90_U32x4_STSM_NENS4_39AutoVectorizingCopyWithAssumedAlignmentILi128EEEEEEvvEEEEvNT_6ParamsE)
        /*0008*/ 	.word	0x00000044


	//----- nvinfo : EIATTR_FRAME_SIZE
	.align		4
.L_19:
        /*000c*/ 	.byte	0x04, 0x11
        /*000e*/ 	.short	(.L_21 - .L_20)
	.align		4
.L_20:
        /*0010*/ 	.word	index@($__internal_2_$__cuda_sm10x_tcgen05_guardrail_trap_unallocated_columns_being_dealloced)
        /*0014*/ 	.word	0x00000000


	//----- nvinfo : EIATTR_FRAME_SIZE
	.align		4
.L_21:
        /*0018*/ 	.byte	0x04, 0x11
        /*001a*/ 	.short	(.L_23 - .L_22)
	.align		4
.L_22:
        /*001c*/ 	.word	index@($__internal_1_$__cuda_sm10x_tcgen05_guardrail_trap_phase_invalid_during_alloc)
        /*0020*/ 	.word	0x00000000


	//----- nvinfo : EIATTR_FRAME_SIZE
	.align		4
.L_23:
        /*0024*/ 	.byte	0x04, 0x11
        /*0026*/ 	.short	(.L_25 - .L_24)
	.align		4
.L_24:
        /*0028*/ 	.word	index@($__internal_0_$__cuda_sm10x_tcgen05_guardrail_trap_col_being_dealloced_not_returned_by_alloc)
        /*002c*/ 	.word	0x00000000


	//----- nvinfo : EIATTR_FRAME_SIZE
	.align		4
.L_25:
        /*0030*/ 	.byte	0x04, 0x11
        /*0032*/ 	.short	(.L_27 - .L_26)
	.align		4
.L_26:
        /*0034*/ 	.word	index@(_ZN7cutlass13device_kernelINS_4gemm6kernel13GemmUniversalIN4cute5tupleIJiiiiEEENS1_10collective13CollectiveMmaINS1_35MainloopSm100TmaUmmaWarpSpecializedILi17ELi2ELi4ENS5_IJNS4_1CILi4EEENSA_ILi2EEENSA_ILi1EEEEEEEENS5_IJNSA_ILi64EEENSA_ILi128EEENSA_ILi32EEEEEENS_6half_tENS5_IJlSD_lEEESK_SL_NS4_8TiledMMAINS4_8MMA_AtomIJNS4_20SM100_MMA_F16BF16_SSISK_SK_fLi64ELi128ELNS4_4UMMA5MajorE0ELSQ_0ELNSP_7ScaleInE0ELSR_0EEEEEENS4_6LayoutINS5_IJSD_SD_SD_EEENS5_IJNSA_ILi0EEESW_SW_EEEEENS5_IJNS4_10UnderscoreESZ_SZ_EEEEENS4_23SM90_TMA_LOAD_MULTICASTENS4_14ComposedLayoutINS4_7SwizzleILi2ELi4ELi3EEENS4_18smem_ptr_flag_bitsILi16EEENSU_INS5_IJNSA_ILi8EEESI_EEENS5_IJSI_SD_EEEEEEEvNS4_8identityES12_S1C_vS1D_EENS_8epilogue10collective18CollectiveEpilogueINS1F_23Sm100TmaWarpSpecializedILi4ELi2ELi16ELb1ELb0EEEJSJ_NS5_IJNSU_ISG_SD_EENSU_ISI_SD_EEEEESK_SL_SK_SL_NS1F_6fusion15FusionCallbacksIS1J_NS1N_17LinearCombinationISK_fSK_fLNS_15FloatRoundStyleE2EEESJ_S1M_JEEENS4_5SM1004TMEM4LOAD26SM100_TMEM_LOAD_16dp256b4xENS4_13SM90_TMA_LOADES1C_NS4_17SM75_U32x4_LDSM_NENS4_14SM90_TMA_STOREES1C_NS4_17SM90_U32x4_STSM_NENS4_39AutoVectorizingCopyWithAssumedAlignmentILi128EEEEEEvvEEEEvNT_6ParamsE)
        /*0038*/ 	.word	0x00000000


	//----- nvinfo : EIATTR_MIN_STACK_SIZE
	.align		4
.L_27:
        /*003c*/ 	.byte	0x04, 0x12
        /*003e*/ 	.short	(.L_29 - .L_28)
	.align		4
.L_28:
        /*0040*/ 	.word	index@(_ZN7cutlass13device_kernelINS_4gemm6kernel13GemmUniversalIN4cute5tupleIJiiiiEEENS1_10collective13CollectiveMmaINS1_35MainloopSm100TmaUmmaWarpSpecializedILi17ELi2ELi4ENS5_IJNS4_1CILi4EEENSA_ILi2EEENSA_ILi1EEEEEEEENS5_IJNSA_ILi64EEENSA_ILi128EEENSA_ILi32EEEEEENS_6half_tENS5_IJlSD_lEEESK_SL_NS4_8TiledMMAINS4_8MMA_AtomIJNS4_20SM100_MMA_F16BF16_SSISK_SK_fLi64ELi128ELNS4_4UMMA5MajorE0ELSQ_0ELNSP_7ScaleInE0ELSR_0EEEEEENS4_6LayoutINS5_IJSD_SD_SD_EEENS5_IJNSA_ILi0EEESW_SW_EEEEENS5_IJNS4_10UnderscoreESZ_SZ_EEEEENS4_23SM90_TMA_LOAD_MULTICASTENS4_14ComposedLayoutINS4_7SwizzleILi2ELi4ELi3EEENS4_18smem_ptr_flag_bitsILi16EEENSU_INS5_IJNSA_ILi8EEESI_EEENS5_IJSI_SD_EEEEEEEvNS4_8identityES12_S1C_vS1D_EENS_8epilogue10collective18CollectiveEpilogueINS1F_23Sm100TmaWarpSpecializedILi4ELi2ELi16ELb1ELb0EEEJSJ_NS5_IJNSU_ISG_SD_EENSU_ISI_SD_EEEEESK_SL_SK_SL_NS1F_6fusion15FusionCallbacksIS1J_NS1N_17LinearCombinationISK_fSK_fLNS_15FloatRoundStyleE2EEESJ_S1M_JEEENS4_5SM1004TMEM4LOAD26SM100_TMEM_LOAD_16dp256b4xENS4_13SM90_TMA_LOADES1C_NS4_17SM75_U32x4_LDSM_NENS4_14SM90_TMA_STOREES1C_NS4_17SM90_U32x4_STSM_NENS4_39AutoVectorizingCopyWithAssumedAlignmentILi128EEEEEEvvEEEEvNT_6ParamsE)
        /*0044*/ 	.word	0x00000000
.L_29:


//--------------------- .nv.compat                --------------------------
	.section	.nv.compat,"",@"SHT_CUDA_COMPAT_INFO"
	.align	4
        /*0000*/ 	.byte	0x02, 0x09, 0x01, 0x00, 0x02, 0x02, 0x02, 0x00, 0x02, 0x05, 0x05, 0x00, 0x03, 0x07, 0x01, 0x01
        /*0010*/ 	.byte	0x02, 0x03, 0x01, 0x00, 0x02, 0x06, 0x01, 0x00, 0x04, 0x0b, 0x08, 0x00, 0x09, 0x00, 0x00, 0x00
        /*0020*/ 	.byte	0x00, 0x00, 0x00, 0x00


//--------------------- .nv.info._ZN7cutlass13device_kernelINS_4gemm6kernel13GemmUniversalIN4cute5tupleIJiiiiEEENS1_10collective13CollectiveMmaINS1_35MainloopSm100TmaUmmaWarpSpecializedILi17ELi2ELi4ENS5_IJNS4_1CILi4EEENSA_ILi2EEENSA_ILi1EEEEEEEENS5_IJNSA_ILi64EEENSA_ILi128EEENSA_ILi32EEEEEENS_6half_tENS5_IJlSD_lEEESK_SL_NS4_8TiledMMAINS4_8MMA_AtomIJNS4_20SM100_MMA_F16BF16_SSISK_SK_fLi64ELi128ELNS4_4UMMA5MajorE0ELSQ_0ELNSP_7ScaleInE0ELSR_0EEEEEENS4_6LayoutINS5_IJSD_SD_SD_EEENS5_IJNSA_ILi0EEESW_SW_EEEEENS5_IJNS4_10UnderscoreESZ_SZ_EEEEENS4_23SM90_TMA_LOAD_MULTICASTENS4_14ComposedLayoutINS4_7SwizzleILi2ELi4ELi3EEENS4_18smem_ptr_flag_bitsILi16EEENSU_INS5_IJNSA_ILi8EEESI_EEENS5_IJSI_SD_EEEEEEEvNS4_8identityES12_S1C_vS1D_EENS_8epilogue10collective18CollectiveEpilogueINS1F_23Sm100TmaWarpSpecializedILi4ELi2ELi16ELb1ELb0EEEJSJ_NS5_IJNSU_ISG_SD_EENSU_ISI_SD_EEEEESK_SL_SK_SL_NS1F_6fusion15FusionCallbacksIS1J_NS1N_17LinearCombinationISK_fSK_fLNS_15FloatRoundStyleE2EEESJ_S1M_JEEENS4_5SM1004TMEM4LOAD26SM100_TMEM_LOAD_16dp256b4xENS4_13SM90_TMA_LOADES1C_NS4_17SM75_U32x4_LDSM_NENS4_14SM90_TMA_STOREES1C_NS4_17SM90_U32x4_STSM_NENS4_39AutoVectorizingCopyWithAssumedAlignmentILi128EEEEEEvvEEEEvNT_6ParamsE --------------------------
	.section	.nv.info._ZN7cutlass13device_kernelINS_4gemm6kernel13GemmUniversalIN4cute5tupleIJiiiiEEENS1_10collective13CollectiveMmaINS1_35MainloopSm100TmaUmmaWarpSpecializedILi17ELi2ELi4ENS5_IJNS4_1CILi4EEENSA_ILi2EEENSA_ILi1EEEEEEEENS5_IJNSA_ILi64EEENSA_ILi128EEENSA_ILi32EEEEEENS_6half_tENS5_IJlSD_lEEESK_SL_NS4_8TiledMMAINS4_8MMA_AtomIJNS4_20SM100_MMA_F16BF16_SSISK_SK_fLi64ELi128ELNS4_4UMMA5MajorE0ELSQ_0ELNSP_7ScaleInE0ELSR_0EEEEEENS4_6LayoutINS5_IJSD_SD_SD_EEENS5_IJNSA_ILi0EEESW_SW_EEEEENS5_IJNS4_10UnderscoreESZ_SZ_EEEEENS4_23SM90_TMA_LOAD_MULTICASTENS4_14ComposedLayoutINS4_7SwizzleILi2ELi4ELi3EEENS4_18smem_ptr_flag_bitsILi16EEENSU_INS5_IJNSA_ILi8EEESI_EEENS5_IJSI_SD_EEEEEEEvNS4_8identityES12_S1C_vS1D_EENS_8epilogue10collective18CollectiveEpilogueINS1F_23Sm100TmaWarpSpecializedILi4ELi2ELi16ELb1ELb0EEEJSJ_NS5_IJNSU_ISG_SD_EENSU_ISI_SD_EEEEESK_SL_SK_SL_NS1F_6fusion15FusionCallbacksIS1J_NS1N_17LinearCombinationISK_fSK_fLNS_15FloatRoundStyleE2EEESJ_S1M_JEEENS4_5SM1004TMEM4LOAD26SM100_TMEM_LOAD_16dp256b4xENS4_13SM90_TMA_LOADES1C_NS4_17SM75_U32x4_LDSM_NENS4_14SM90_TMA_STOREES1C_NS4_17SM90_U32x4_STSM_NENS4_39AutoVectorizingCopyWithAssumedAlignmentILi128EEEEEEvvEEEEvNT_6ParamsE,"",@"SHT_CUDA_INFO"
	.sectionflags	@""
	.align	4


	//----- nvinfo : EIATTR_CUDA_API_VERSION
	.align		4
        /*0000*/ 	.byte	0x04, 0x37
        /*0002*/ 	.short	(.L_31 - .L_30)
.L_30:
        /*0004*/ 	.word	0x00000082


	//----- nvinfo : EIATTR_KPARAM_INFO
	.align		4
.L_31:
        /*0008*/ 	.byte	0x04, 0x17
        /*000a*/ 	.short	(.L_33 - .L_32)
.L_32:
        /*000c*/ 	.word	0x00000000
        /*0010*/ 	.short	0x0000
        /*0012*/ 	.short	0x0000
        /*0014*/ 	.byte	0x00, 0xf0, 0x01, 0x20


	//----- nvinfo : EIATTR_AT_ENTRY_FRAGMENTS
	.align		4
.L_33:
        /*0018*/ 	.byte	0x04, 0x4f
        /*001a*/ 	.short	(.L_35 - .L_34)


	//   ....[0]....
.L_34:
        /*001c*/ 	.word	0x00000006


	//----- nvinfo : EIATTR_RESERVED_SMEM_USED
	.align		4
.L_35:
        /*0020*/ 	.byte	0x01, 0x41
	.zero		2


	//----- nvinfo : EIATTR_SPARSE_MMA_MASK
	.align		4
        /*0024*/ 	.byte	0x03, 0x50
        /*0026*/ 	.short	0x0000


	//----- nvinfo : EIATTR_TCGEN05_1CTA_USED
	.align		4
        /*0028*/ 	.byte	0x01, 0x51
	.zero		2


	//----- nvinfo : EIATTR_MAXREG_COUNT
	.align		4
        /*002c*/ 	.byte	0x03, 0x1b
        /*002e*/ 	.short	0x00ff


	//----- nvinfo : EIATTR_NUM_BARRIERS
	.align		4
        /*0030*/ 	.byte	0x02, 0x4c
        /*0032*/ 	.byte	0x07
	.zero		1


	//----- nvinfo : EIATTR_EXTERNS
	.align		4
        /*0034*/ 	.byte	0x04, 0x0f
        /*0036*/ 	.short	(.L_37 - .L_36)


	//   ....[0]....
	.align		4
.L_36:
        /*0038*/ 	.word	index@(__assertfail)


	//----- nvinfo : EIATTR_MERCURY_ISA_VERSION
	.align		4
.L_37:
        /*003c*/ 	.byte	0x03, 0x5f
        /*003e*/ 	.short	0x0101


	//----- nvinfo : EIATTR_INT_WARP_WIDE_INSTR_OFFSETS
	.align		4
        /*0040*/ 	.byte	0x04, 0x31
        /*0042*/ 	.short	(.L_39 - .L_38)


	//   ....[0]....
.L_38:
        /*0044*/ 	.word	0x000047d0


	//   ....[1]....
        /*0048*/ 	.word	0x00004800


	//   ....[2]....
        /*004c*/ 	.word	0x00004820


	//   ....[3]....
        /*0050*/ 	.word	0x000053a0


	//   ....[4]....
        /*0054*/ 	.word	0x00005410


	//   ....[5]....
        /*0058*/ 	.word	0x000054e0


	//   ....[6]....
        /*005c*/ 	.word	0x00005560


	//   ....[7]....
        /*0060*/ 	.word	0x00005650


	//   ....[8]....
        /*0064*/ 	.word	0x000056d0


	//   ....[9]....
        /*0068*/ 	.word	0x000057b0


	//   ....[10]....
        /*006c*/ 	.word	0x00005860


	//----- nvinfo : EIATTR_COOP_GROUP_MASK_REGIDS
	.align		4
.L_39:
        /*0070*/ 	.byte	0x04, 0x29
        /*0072*/ 	.short	(.L_41 - .L_40)


	//   ....[0]....
.L_40:
        /*0074*/ 	.word	0xffffffff


	//   ....[1]....
        /*0078*/ 	.word	0xffffffff


	//   ....[2]....
        /*007c*/ 	.word	0xffffffff


	//   ....[3]....
        /*0080*/ 	.word	0xffffffff


	//   ....[4]....
        /*0084*/ 	.word	0xffffffff


	//   ....[5]....
        /*0088*/ 	.word	0xffffffff


	//   ....[6]....
        /*008c*/ 	.word	0xffffffff


	//   ....[7]....
        /*0090*/ 	.word	0xffffffff


	//   ....[8]....
        /*0094*/ 	.word	0xffffffff


	//   ....[9]....
        /*0098*/ 	.word	0xffffffff


	//   ....[10]....
        /*009c*/ 	.word	0xffffffff


	//   ....[11]....
        /*00a0*/ 	.word	0xffffffff


	//   ....[12]....
        /*00a4*/ 	.word	0xffffffff


	//   ....[13]....
        /*00a8*/ 	.word	0xffffffff


	//----- nvinfo : EIATTR_COOP_GROUP_INSTR_OFFSETS
	.align		4
.L_41:
        /*00ac*/ 	.byte	0x04, 0x28
        /*00ae*/ 	.short	(.L_43 - .L_42)


	//   ....[0]....
.L_42:
        /*00b0*/ 	.word	0x00000080


	//   ....[1]....
        /*00b4*/ 	.word	0x000004f0


	//   ....[2]....
        /*00b8*/ 	.word	0x00000870


	//   ....[3]....
        /*00bc*/ 	.word	0x00000a10


	//   ....[4]....
        /*00c0*/ 	.word	0x00000b10


	//   ....[5]....
        /*00c4*/ 	.word	0x00000c80


	//   ....[6]....
        /*00c8*/ 	.word	0x00000e20


	//   ....[7]....
        /*00cc*/ 	.word	0x00000fd0


	//   ....[8]....
        /*00d0*/ 	.word	0x00002460


	//   ....[9]....
        /*00d4*/ 	.word	0x00003aa0


	//   ....[10]....
        /*00d8*/ 	.word	0x00003cb0


	//   ....[11]....
        /*00dc*/ 	.word	0x00003ce0


	//   ....[12]....
        /*00e0*/ 	.word	0x000046b0


	//   ....[13]....
        /*00e4*/ 	.word	0x000048e0


	//----- nvinfo : EIATTR_VRC_CTA_INIT_COUNT
	.align		4
.L_43:
        /*00e8*/ 	.byte	0x02, 0x4a
        /*00ea*/ 	.byte	0x80
	.zero		1


	//----- nvinfo : EIATTR_SYSCALL_OFFSETS
	.align		4
        /*00ec*/ 	.byte	0x04, 0x46
        /*00ee*/ 	.short	(.L_45 - .L_44)


	//   ....[0]....
.L_44:
        /*00f0*/ 	.word	0x000064f0


	//   ....[1]....
        /*00f4*/ 	.word	0x000065e0


	//   ....[2]....
        /*00f8*/ 	.word	0x00006d70


	//   ....[3]....
        /*00fc*/ 	.word	0x00007620


	//   ....[4]....
        /*0100*/ 	.word	0x00007eb0


	//   ....[5]....
        /*0104*/ 	.word	0x00008730


	//----- nvinfo : EIATTR_MBARRIER_INSTR_OFFSETS
	.align		4
.L_45:
        /*0108*/ 	.byte	0x04, 0x39
        /*010a*/ 	.short	(.L_47 - .L_46)


	//   ....[0]....
.L_46:
        /*010c*/ 	.word	0x00000630
        /*0110*/ 	.word	0x000000ff
        /*0114*/ 	.word	0x00000000
        /*0118*/ 	.short	0x0100
        /*011a*/ 	.byte	0x04
	.zero		1


	//   ....[1]....
        /*011c*/ 	.word	0x00000640
        /*0120*/ 	.word	0x000000ff
        /*0124*/ 	.word	0x00000088
        /*0128*/ 	.short	0x0100
        /*012a*/ 	.byte	0x04
	.zero		1


	//   ....[2]....
        /*012c*/ 	.word	0x00000650
        /*0130*/ 	.word	0x000000ff
        /*0134*/ 	.word	0x00000008
        /*0138*/ 	.short	0x0100
        /*013a*/ 	.byte	0x04
	.zero		1


	//   ....[3]....
        /*013c*/ 	.word	0x00000660
        /*0140*/ 	.word	0x000000ff
        /*0144*/ 	.word	0x00000090
        /*0148*/ 	.short	0x0100
        /*014a*/ 	.byte	0x04
	.zero		1


	//   ....[4]....
        /*014c*/ 	.word	0x00000670
        /*0150*/ 	.word	0x000000ff
        /*0154*/ 	.word	0x00000010
        /*0158*/ 	.short	0x0100
        /*015a*/ 	.byte	0x04
	.zero		1


	//   ....[5]....
        /*015c*/ 	.word	0x00000680
        /*0160*/ 	.word	0x000000ff
        /*0164*/ 	.word	0x00000098
        /*0168*/ 	.short	0x0100
        /*016a*/ 	.byte	0x04
	.zero		1


	//   ....[6]....
        /*016c*/ 	.word	0x00000690
        /*0170*/ 	.word	0x000000ff
        /*0174*/ 	.word	0x00000018
        /*0178*/ 	.short	0x0100
        /*017a*/ 	.byte	0x04
	.zero		1


	//   ....[7]....
        /*017c*/ 	.word	0x000006a0
        /*0180*/ 	.word	0x000000ff
        /*0184*/ 	.word	0x000000a0
        /*0188*/ 	.short	0x0100
        /*018a*/ 	.byte	0x04
	.zero		1


	//   ....[8]....
        /*018c*/ 	.word	0x000006b0
        /*0190*/ 	.word	0x000000ff
        /*0194*/ 	.word	0x00000020
        /*0198*/ 	.short	0x0100
        /*019a*/ 	.byte	0x04
	.zero		1


	//   ....[9]....
        /*019c*/ 	.word	0x000006c0
        /*01a0*/ 	.word	0x000000ff
        /*01a4*/ 	.word	0x000000a8
        /*01a8*/ 	.short	0x0100
        /*01aa*/ 	.byte	0x04
	.zero		1


	//   ....[10]....
        /*01ac*/ 	.word	0x000006d0
        /*01b0*/ 	.word	0x000000ff
        /*01b4*/ 	.word	0x00000028
        /*01b8*/ 	.short	0x0100
        /*01ba*/ 	.byte	0x04
	.zero		1


	//   ....[11]....
        /*01bc*/ 	.word	0x000006e0
        /*01c0*/ 	.word	0x000000ff
        /*01c4*/ 	.word	0x000000b0
        /*01c8*/ 	.short	0x0100
        /*01ca*/ 	.byte	0x04
	.zero		1


	//   ....[12]....
        /*01cc*/ 	.word	0x000006f0
        /*01d0*/ 	.word	0x000000ff
        /*01d4*/ 	.word	0x00000030
        /*01d8*/ 	.short	0x0100
        /*01da*/ 	.byte	0x04
	.zero		1


	//   ....[13]....
        /*01dc*/ 	.word	0x00000700
        /*01e0*/ 	.word	0x000000ff
        /*01e4*/ 	.word	0x000000b8
        /*01e8*/ 	.short	0x0100
        /*01ea*/ 	.byte	0x04
	.zero		1


	//   ....[14]....
        /*01ec*/ 	.word	0x00000710
        /*01f0*/ 	.word	0x000000ff
        /*01f4*/ 	.word	0x00000038
        /*01f8*/ 	.short	0x0100
        /*01fa*/ 	.byte	0x04
	.zero		1


	//   ....[15]....
        /*01fc*/ 	.word	0x00000720
        /*0200*/ 	.word	0x000000ff
        /*0204*/ 	.word	0x000000c0
        /*0208*/ 	.short	0x0100
        /*020a*/ 	.byte	0x04
	.zero		1


	//   ....[16]....
        /*020c*/ 	.word	0x00000730
        /*0210*/ 	.word	0x000000ff
        /*0214*/ 	.word	0x00000040
        /*0218*/ 	.short	0x0100
        /*021a*/ 	.byte	0x04
	.zero		1


	//   ....[17]....
        /*021c*/ 	.word	0x00000740
        /*0220*/ 	.word	0x000000ff
        /*0224*/ 	.word	0x000000c8
        /*0228*/ 	.short	0x0100
        /*022a*/ 	.byte	0x04
	.zero		1


	//   ....[18]....
        /*022c*/ 	.word	0x00000750
        /*0230*/ 	.word	0x000000ff
        /*0234*/ 	.word	0x00000048
        /*0238*/ 	.short	0x0100
        /*023a*/ 	.byte	0x04
	.zero		1


	//   ....[19]....
        /*023c*/ 	.word	0x00000760
        /*0240*/ 	.word	0x000000ff
        /*0244*/ 	.word	0x000000d0
        /*0248*/ 	.short	0x0100
        /*024a*/ 	.byte	0x04
	.zero		1


	//   ....[20]....
        /*024c*/ 	.word	0x00000770
        /*0250*/ 	.word	0x000000ff
        /*0254*/ 	.word	0x00000050
        /*0258*/ 	.short	0x0100
        /*025a*/ 	.byte	0x04
	.zero		1


	//   ....[21]....
        /*025c*/ 	.word	0x00000780
        /*0260*/ 	.word	0x000000ff
        /*0264*/ 	.word	0x000000d8
        /*0268*/ 	.short	0x0100
        /*026a*/ 	.byte	0x04
	.zero		1


	//   ....[22]....
        /*026c*/ 	.word	0x00000790
        /*0270*/ 	.word	0x000000ff
        /*0274*/ 	.word	0x00000058
        /*0278*/ 	.short	0x0100
        /*027a*/ 	.byte	0x04
	.zero		1


	//   ....[23]....
        /*027c*/ 	.word	0x000007a0
        /*0280*/ 	.word	0x000000ff
        /*0284*/ 	.word	0x000000e0
        /*0288*/ 	.short	0x0100
        /*028a*/ 	.byte	0x04
	.zero		1


	//   ....[24]....
        /*028c*/ 	.word	0x000007b0
        /*0290*/ 	.word	0x000000ff
        /*0294*/ 	.word	0x00000060
        /*0298*/ 	.short	0x0100
        /*029a*/ 	.byte	0x04
	.zero		1


	//   ....[25]....
        /*029c*/ 	.word	0x000007c0
        /*02a0*/ 	.word	0x000000ff
        /*02a4*/ 	.word	0x000000e8
        /*02a8*/ 	.short	0x0100
        /*02aa*/ 	.byte	0x04
	.zero		1


	//   ....[26]....
        /*02ac*/ 	.word	0x000007d0
        /*02b0*/ 	.word	0x000000ff
        /*02b4*/ 	.word	0x00000068
        /*02b8*/ 	.short	0x0100
        /*02ba*/ 	.byte	0x04
	.zero		1


	//   ....[27]....
        /*02bc*/ 	.word	0x000007e0
        /*02c0*/ 	.word	0x000000ff
        /*02c4*/ 	.word	0x000000f0
        /*02c8*/ 	.short	0x0100
        /*02ca*/ 	.byte	0x04
	.zero		1


	//   ....[28]....
        /*02cc*/ 	.word	0x000007f0
        /*02d0*/ 	.word	0x000000ff
        /*02d4*/ 	.word	0x00000070
        /*02d8*/ 	.short	0x0100
        /*02da*/ 	.byte	0x04
	.zero		1


	//   ....[29]....
        /*02dc*/ 	.word	0x00000800
        /*02e0*/ 	.word	0x000000ff
        /*02e4*/ 	.word	0x000000f8
        /*02e8*/ 	.short	0x0100
        /*02ea*/ 	.byte	0x04
	.zero		1


	//   ....[30]....
        /*02ec*/ 	.word	0x00000810
        /*02f0*/ 	.word	0x000000ff
        /*02f4*/ 	.word	0x00000078
        /*02f8*/ 	.short	0x0100
        /*02fa*/ 	.byte	0x04
	.zero		1


	//   ....[31]....
        /*02fc*/ 	.word	0x00000820
        /*0300*/ 	.word	0x000000ff
        /*0304*/ 	.word	0x00000100
        /*0308*/ 	.short	0x0100
        /*030a*/ 	.byte	0x04
	.zero		1


	//   ....[32]....
        /*030c*/ 	.word	0x00000830
        /*0310*/ 	.word	0x000000ff
        /*0314*/ 	.word	0x00000080
        /*0318*/ 	.short	0x0100
        /*031a*/ 	.byte	0x04
	.zero		1


	//   ....[33]....
        /*031c*/ 	.word	0x00000840
        /*0320*/ 	.word	0x000000ff
        /*0324*/ 	.word	0x00000108
        /*0328*/ 	.short	0x0100
        /*032a*/ 	.byte	0x04
	.zero		1


	//   ....[34]....
        /*032c*/ 	.word	0x00000980
        /*0330*/ 	.word	0x000000ff
        /*0334*/ 	.word	0x00000110
        /*0338*/ 	.short	0x0100
        /*033a*/ 	.byte	0x04
	.zero		1


	//   ....[35]....
        /*033c*/ 	.word	0x00000990
        /*0340*/ 	.word	0x000000ff
        /*0344*/ 	.word	0x00000130
        /*0348*/ 	.short	0x0100
        /*034a*/ 	.byte	0x04
	.zero		1


	//   ....[36]....
        /*034c*/ 	.word	0x000009a0
        /*0350*/ 	.word	0x000000ff
        /*0354*/ 	.word	0x00000118
        /*0358*/ 	.short	0x0100
        /*035a*/ 	.byte	0x04
	.zero		1


	//   ....[37]....
        /*035c*/ 	.word	0x000009b0
        /*0360*/ 	.word	0x000000ff
        /*0364*/ 	.word	0x00000138
        /*0368*/ 	.short	0x0100
        /*036a*/ 	.byte	0x04
	.zero		1


	//   ....[38]....
        /*036c*/ 	.word	0x000009c0
        /*0370*/ 	.word	0x000000ff
        /*0374*/ 	.word	0x00000120
        /*0378*/ 	.short	0x0100
        /*037a*/ 	.byte	0x04
	.zero		1


	//   ....[39]....
        /*037c*/ 	.word	0x000009d0
        /*0380*/ 	.word	0x000000ff
        /*0384*/ 	.word	0x00000140
        /*0388*/ 	.short	0x0100
        /*038a*/ 	.byte	0x04
	.zero		1


	//   ....[40]....
        /*038c*/ 	.word	0x000009e0
        /*0390*/ 	.word	0x000000ff
        /*0394*/ 	.word	0x00000128
        /*0398*/ 	.short	0x0100
        /*039a*/ 	.byte	0x04
	.zero		1


	//   ....[41]....
        /*039c*/ 	.word	0x000009f0
        /*03a0*/ 	.word	0x000000ff
        /*03a4*/ 	.word	0x00000148
        /*03a8*/ 	.short	0x0100
        /*03aa*/ 	.byte	0x04
	.zero		1


	//   ....[42]....
        /*03ac*/ 	.word	0x00000ae0
        /*03b0*/ 	.word	0x000000ff
        /*03b4*/ 	.word	0x00000150
        /*03b8*/ 	.short	0x0100
        /*03ba*/ 	.byte	0x06
	.zero		1


	//   ....[43]....
        /*03bc*/ 	.word	0x00000af0
        /*03c0*/ 	.word	0x000000ff
        /*03c4*/ 	.word	0x00000158
        /*03c8*/ 	.short	0x0100
        /*03ca*/ 	.byte	0x06
	.zero		1


	//   ....[44]....
        /*03cc*/ 	.word	0x00000c30
        /*03d0*/ 	.word	0x000000ff
        /*03d4*/ 	.word	0x00000160
        /*03d8*/ 	.short	0x0100
        /*03da*/ 	.byte	0x06
	.zero		1


	//   ....[45]....
        /*03dc*/ 	.word	0x00000c40
        /*03e0*/ 	.word	0x000000ff
        /*03e4*/ 	.word	0x00000170
        /*03e8*/ 	.short	0x0100
        /*03ea*/ 	.byte	0x06
	.zero		1


	//   ....[46]....
        /*03ec*/ 	.word	0x00000c50
        /*03f0*/ 	.word	0x000000ff
        /*03f4*/ 	.word	0x00000168
        /*03f8*/ 	.short	0x0100
        /*03fa*/ 	.byte	0x06
	.zero		1


	//   ....[47]....
        /*03fc*/ 	.word	0x00000c60
        /*0400*/ 	.word	0x000000ff
        /*0404*/ 	.word	0x00000178
        /*0408*/ 	.short	0x0100
        /*040a*/ 	.byte	0x06
	.zero		1


	//   ....[48]....
        /*040c*/ 	.word	0x00000d90
        /*0410*/ 	.word	0x000000ff
        /*0414*/ 	.word	0x00000180
        /*0418*/ 	.short	0x0100
        /*041a*/ 	.byte	0x04
	.zero		1


	//   ....[49]....
        /*041c*/ 	.word	0x00000da0
        /*0420*/ 	.word	0x000000ff
        /*0424*/ 	.word	0x000001a0
        /*0428*/ 	.short	0x0100
        /*042a*/ 	.byte	0x04
	.zero		1


	//   ....[50]....
        /*042c*/ 	.word	0x00000db0
        /*0430*/ 	.word	0x000000ff
        /*0434*/ 	.word	0x00000188
        /*0438*/ 	.short	0x0100
        /*043a*/ 	.byte	0x04
	.zero		1


	//   ....[51]....
        /*043c*/ 	.word	0x00000dc0
        /*0440*/ 	.word	0x000000ff
        /*0444*/ 	.word	0x000001a8
        /*0448*/ 	.short	0x0100
        /*044a*/ 	.byte	0x04
	.zero		1


	//   ....[52]....
        /*044c*/ 	.word	0x00000dd0
        /*0450*/ 	.word	0x000000ff
        /*0454*/ 	.word	0x00000190
        /*0458*/ 	.short	0x0100
        /*045a*/ 	.byte	0x04
	.zero		1


	//   ....[53]....
        /*045c*/ 	.word	0x00000de0
        /*0460*/ 	.word	0x000000ff
        /*0464*/ 	.word	0x000001b0
        /*0468*/ 	.short	0x0100
        /*046a*/ 	.byte	0x04
	.zero		1


	//   ....[54]....
        /*046c*/ 	.word	0x00000df0
        /*0470*/ 	.word	0x000000ff
        /*0474*/ 	.word	0x00000198
        /*0478*/ 	.short	0x0100
        /*047a*/ 	.byte	0x04
	.zero		1


	//   ....[55]....
        /*047c*/ 	.word	0x00000e00
        /*0480*/ 	.word	0x000000ff
        /*0484*/ 	.word	0x000001b8
        /*0488*/ 	.short	0x0100
        /*048a*/ 	.byte	0x04
	.zero		1


	//   ....[56]....
        /*048c*/ 	.word	0x00000ef0
        /*0490*/ 	.word	0x000000ff
        /*0494*/ 	.word	0x000001c0
        /*0498*/ 	.short	0x0100
        /*049a*/ 	.byte	0x04
	.zero		1


	//   ....[57]....
        /*049c*/ 	.word	0x00000f00
        /*04a0*/ 	.word	0x000000ff
        /*04a4*/ 	.word	0x000001d0
        /*04a8*/ 	.short	0x0100
        /*04aa*/ 	.byte	0x04
	.zero		1


	//   ....[58]....
        /*04ac*/ 	.word	0x00000f10
        /*04b0*/ 	.word	0x000000ff
        /*04b4*/ 	.word	0x000001c8
        /*04b8*/ 	.short	0x0100
        /*04ba*/ 	.byte	0x04
	.zero		1


	//   ....[59]....
        /*04bc*/ 	.word	0x00000f20
        /*04c0*/ 	.word	0x000000ff
        /*04c4*/ 	.word	0x000001d8
        /*04c8*/ 	.short	0x0100
        /*04ca*/ 	.byte	0x04
	.zero		1


	//   ....[60]....
        /*04cc*/ 	.word	0x00001cd0
        /*04d0*/ 	.word	0x00000000
        /*04d4*/ 	.word	0x000001d0
        /*04d8*/ 	.short	0x010a
        /*04da*/ 	.byte	0xff
	.zero		1


	//   ....[61]....
        /*04dc*/ 	.word	0x00001d00
        /*04e0*/ 	.word	0x00000000
        /*04e4*/ 	.word	0x000001c0
        /*04e8*/ 	.short	0x0101
        /*04ea*/ 	.byte	0xff
	.zero		1


	//   ....[62]....
        /*04ec*/ 	.word	0x00001db0
        /*04f0*/ 	.word	0x000000ff
        /*04f4*/ 	.word	0x00000088
        /*04f8*/ 	.short	0x010a
        /*04fa*/ 	.byte	0x04
	.zero		1


	//   ....[63]....
        /*04fc*/ 	.word	0x00001e40
        /*0500*/ 	.word	0x000000ff
        /*0504*/ 	.word	0x00000088
        /*0508*/ 	.short	0x010a
        /*050a*/ 	.byte	0x21
	.zero		1


	//   ....[64]....
        /*050c*/ 	.word	0x00001fd0
        /*0510*/ 	.word	0x000000ff
        /*0514*/ 	.word	0x00000088
        /*0518*/ 	.short	0x010a
        /*051a*/ 	.byte	0x05
	.zero		1


	//   ....[65]....
        /*051c*/ 	.word	0x00002120
        /*0520*/ 	.word	0x000000ff
        /*0524*/ 	.word	0x00000158
        /*0528*/ 	.short	0x0101
        /*052a*/ 	.byte	0x15
	.zero		1


	//   ....[66]....
        /*052c*/ 	.word	0x00002140
        /*0530*/ 	.word	0x000000ff
        /*0534*/ 	.word	0x00000088
        /*0538*/ 	.short	0x010a
        /*053a*/ 	.byte	0x04
	.zero		1


	//   ....[67]....
        /*053c*/ 	.word	0x000021c0
        /*0540*/ 	.word	0x000000ff
        /*0544*/ 	.word	0x00000088
        /*0548*/ 	.short	0x010a
        /*054a*/ 	.byte	0x11
	.zero		1


	//   ....[68]....
        /*054c*/ 	.word	0x00002350
        /*0550*/ 	.word	0x000000ff
        /*0554*/ 	.word	0x00000088
        /*0558*/ 	.short	0x010a
        /*055a*/ 	.byte	0x05
	.zero		1


	//   ....[69]....
        /*055c*/ 	.word	0x00002490
        /*0560*/ 	.word	0x00000003
        /*0564*/ 	.word	0x00000160
        /*0568*/ 	.short	0x010a
        /*056a*/ 	.byte	0xff
	.zero		1


	//   ....[70]....
        /*056c*/ 	.word	0x000025e0
        /*0570*/ 	.word	0x00000000
        /*0574*/ 	.word	0x00000000
        /*0578*/ 	.short	0x0101
        /*057a*/ 	.byte	0xff
	.zero		1


	//   ....[71]....
        /*057c*/ 	.word	0x00002ba0
        /*0580*/ 	.word	0x000000ff
        /*0584*/ 	.word	0x00000000
        /*0588*/ 	.short	0x010a
        /*058a*/ 	.byte	0x04
	.zero		1


	//   ....[72]....
        /*058c*/ 	.word	0x00002c30
        /*0590*/ 	.word	0x000000ff
        /*0594*/ 	.word	0x00000000
        /*0598*/ 	.short	0x010a
        /*059a*/ 	.byte	0x05
	.zero		1


	//   ....[73]....
        /*059c*/ 	.word	0x00002cc0
        /*05a0*/ 	.word	0x000000ff
        /*05a4*/ 	.word	0x00000000
        /*05a8*/ 	.short	0x010a
        /*05aa*/ 	.byte	0x05
	.zero		1


	//   ....[74]....
        /*05ac*/ 	.word	0x00002d50
        /*05b0*/ 	.word	0x000000ff
        /*05b4*/ 	.word	0x00000000
        /*05b8*/ 	.short	0x010a
        /*05ba*/ 	.byte	0x05
	.zero		1


	//   ....[75]....
        /*05bc*/ 	.word	0x00002de0
        /*05c0*/ 	.word	0x000000ff
        /*05c4*/ 	.word	0x00000000
        /*05c8*/ 	.short	0x010a
        /*05ca*/ 	.byte	0x05
	.zero		1


	//   ....[76]....
        /*05cc*/ 	.word	0x00002e70
        /*05d0*/ 	.word	0x000000ff
        /*05d4*/ 	.word	0x00000000
        /*05d8*/ 	.short	0x010a
        /*05da*/ 	.byte	0x05
	.zero		1


	//   ....[77]....
        /*05dc*/ 	.word	0x00002f00
        /*05e0*/ 	.word	0x000000ff
        /*05e4*/ 	.word	0x00000000
        /*05e8*/ 	.short	0x010a
        /*05ea*/ 	.byte	0x05
	.zero		1


	//   ....[78]....
        /*05ec*/ 	.word	0x00002f90
        /*05f0*/ 	.word	0x000000ff
        /*05f4*/ 	.word	0x00000000
        /*05f8*/ 	.short	0x010a
        /*05fa*/ 	.byte	0x05
	.zero		1


	//   ....[79]....
        /*05fc*/ 	.word	0x00003020
        /*0600*/ 	.word	0x000000ff
        /*0604*/ 	.word	0x00000000
        /*0608*/ 	.short	0x010a
        /*060a*/ 	.byte	0x05
	.zero		1


	//   ....[80]....
        /*060c*/ 	.word	0x000030b0
        /*0610*/ 	.word	0x000000ff
        /*0614*/ 	.word	0x00000000
        /*0618*/ 	.short	0x010a
        /*061a*/ 	.byte	0x05
	.zero		1


	//   ....[81]....
        /*061c*/ 	.word	0x00003140
        /*0620*/ 	.word	0x000000ff
        /*0624*/ 	.word	0x00000000
        /*0628*/ 	.short	0x010a
        /*062a*/ 	.byte	0x05
	.zero		1


	//   ....[82]....
        /*062c*/ 	.word	0x000031d0
        /*0630*/ 	.word	0x000000ff
        /*0634*/ 	.word	0x00000000
        /*0638*/ 	.short	0x010a
        /*063a*/ 	.byte	0x05
	.zero		1


	//   ....[83]....
        /*063c*/ 	.word	0x00003260
        /*0640*/ 	.word	0x000000ff
        /*0644*/ 	.word	0x00000000
        /*0648*/ 	.short	0x010a
        /*064a*/ 	.byte	0x05
	.zero		1


	//   ....[84]....
        /*064c*/ 	.word	0x000032f0
        /*0650*/ 	.word	0x000000ff
        /*0654*/ 	.word	0x00000000
        /*0658*/ 	.short	0x010a
        /*065a*/ 	.byte	0x05
	.zero		1


	//   ....[85]....
        /*065c*/ 	.word	0x00003380
        /*0660*/ 	.word	0x000000ff
        /*0664*/ 	.word	0x00000000
        /*0668*/ 	.short	0x010a
        /*066a*/ 	.byte	0x05
	.zero		1


	//   ....[86]....
        /*066c*/ 	.word	0x00003410
        /*0670*/ 	.word	0x000000ff
        /*0674*/ 	.word	0x00000000
        /*0678*/ 	.short	0x010a
        /*067a*/ 	.byte	0x05
	.zero		1


	//   ....[87]....
        /*067c*/ 	.word	0x000034b0
        /*0680*/ 	.word	0x00000000
        /*0684*/ 	.word	0x00000000
        /*0688*/ 	.short	0x010a
        /*068a*/ 	.byte	0xff
	.zero		1


	//   ....[88]....
        /*068c*/ 	.word	0x000035f0
        /*0690*/ 	.word	0x00000002
        /*0694*/ 	.word	0x000001c0
        /*0698*/ 	.short	0x010a
        /*069a*/ 	.byte	0xff
	.zero		1


	//   ....[89]....
        /*069c*/ 	.word	0x00003660
        /*06a0*/ 	.word	0x00000002
        /*06a4*/ 	.word	0x00000000
        /*06a8*/ 	.short	0x0101
        /*06aa*/ 	.byte	0xff
	.zero		1


	//   ....[90]....
        /*06ac*/ 	.word	0x00003680
        /*06b0*/ 	.word	0x000000ff
        /*06b4*/ 	.word	0x00000170
        /*06b8*/ 	.short	0x010a
        /*06ba*/ 	.byte	0x04
	.zero		1


	//   ....[91]....
        /*06bc*/ 	.word	0x000037a0
        /*06c0*/ 	.word	0x00000002
        /*06c4*/ 	.word	0x00000160
        /*06c8*/ 	.short	0x010a
        /*06ca*/ 	.byte	0xff
	.zero		1


	//   ....[92]....
        /*06cc*/ 	.word	0x000038a0
        /*06d0*/ 	.word	0x00000002
        /*06d4*/ 	.word	0x00000000
        /*06d8*/ 	.short	0x0101
        /*06da*/ 	.byte	0xff
	.zero		1


	//   ....[93]....
        /*06dc*/ 	.word	0x00003930
        /*06e0*/ 	.word	0x000000ff
        /*06e4*/ 	.word	0x00000170
        /*06e8*/ 	.short	0x0106
        /*06ea*/ 	.byte	0x04
	.zero		1


	//   ....[94]....
        /*06ec*/ 	.word	0x00003950
        /*06f0*/ 	.word	0x000000ff
        /*06f4*/ 	.word	0x00000170
        /*06f8*/ 	.short	0x010a
        /*06fa*/ 	.byte	0x04
	.zero		1


	//   ....[95]....
        /*06fc*/ 	.word	0x000039e0
        /*0700*/ 	.word	0x000000ff
        /*0704*/ 	.word	0x00000170
        /*0708*/ 	.short	0x0106
        /*070a*/ 	.byte	0x07
	.zero		1


	//   ....[96]....
        /*070c*/ 	.word	0x00003a20
        /*0710*/ 	.word	0x00000000
        /*0714*/ 	.word	0x00000170
        /*0718*/ 	.short	0x010a
        /*071a*/ 	.byte	0xff
	.zero		1


	//   ....[97]....
        /*071c*/ 	.word	0x00003f40
        /*0720*/ 	.word	0x00000000
        /*0724*/ 	.word	0x00000160
        /*0728*/ 	.short	0x010a
        /*072a*/ 	.byte	0xff
	.zero		1


	//   ....[98]....
        /*072c*/ 	.word	0x00004040
        /*0730*/ 	.word	0x00000003
        /*0734*/ 	.word	0x00000000
        /*0738*/ 	.short	0x0101
        /*073a*/ 	.byte	0xff
	.zero		1


	//   ....[99]....
        /*073c*/ 	.word	0x00004050
        /*0740*/ 	.word	0x000000ff
        /*0744*/ 	.word	0x00000000
        /*0748*/ 	.short	0x010a
        /*074a*/ 	.byte	0x04
	.zero		1


	//   ....[100]....
        /*074c*/ 	.word	0x000040d0
        /*0750*/ 	.word	0x000000ff
        /*0754*/ 	.word	0x000001a0
        /*0758*/ 	.short	0x010a
        /*075a*/ 	.byte	0x17
	.zero		1


	//   ....[101]....
        /*075c*/ 	.word	0x000041b0
        /*0760*/ 	.word	0x000000ff
        /*0764*/ 	.word	0x00000000
        /*0768*/ 	.short	0x010a
        /*076a*/ 	.byte	0x05
	.zero		1


	//   ....[102]....
        /*076c*/ 	.word	0x000042f0
        /*0770*/ 	.word	0x000000ff
        /*0774*/ 	.word	0x00000000
        /*0778*/ 	.short	0x010a
        /*077a*/ 	.byte	0x04
	.zero		1


	//   ....[103]....
        /*077c*/ 	.word	0x000044e0
        /*0780*/ 	.word	0x000000ff
        /*0784*/ 	.word	0x00000000
        /*0788*/ 	.short	0x010a
        /*078a*/ 	.byte	0x04
	.zero		1


	//   ....[104]....
        /*078c*/ 	.word	0x00004570
        /*0790*/ 	.word	0x000000ff
        /*0794*/ 	.word	0x00000000
        /*0798*/ 	.short	0x010a
        /*079a*/ 	.byte	0x05
	.zero		1


	//   ....[105]....
        /*079c*/ 	.word	0x00004600
        /*07a0*/ 	.word	0x000000ff
        /*07a4*/ 	.word	0x00000000
        /*07a8*/ 	.short	0x010a
        /*07aa*/ 	.byte	0x05
	.zero		1


	//   ....[106]....
        /*07ac*/ 	.word	0x00004690
        /*07b0*/ 	.word	0x000000ff
        /*07b4*/ 	.word	0x00000000
        /*07b8*/ 	.short	0x010a
        /*07ba*/ 	.byte	0x04
	.zero		1


	//   ....[107]....
        /*07bc*/ 	.word	0x00004ba0
        /*07c0*/ 	.word	0x0000000c
        /*07c4*/ 	.word	0x00000160
        /*07c8*/ 	.short	0x010a
        /*07ca*/ 	.byte	0xff
	.zero		1


	//   ....[108]....
        /*07cc*/ 	.word	0x00004d10
        /*07d0*/ 	.word	0x00000000
        /*07d4*/ 	.word	0x00000000
        /*07d8*/ 	.short	0x0101
        /*07da*/ 	.byte	0xff
	.zero		1


	//   ....[109]....
        /*07dc*/ 	.word	0x000051a0
        /*07e0*/ 	.word	0x000000ff
        /*07e4*/ 	.word	0x00000158
        /*07e8*/ 	.short	0x010a
        /*07ea*/ 	.byte	0x15
	.zero		1


	//   ....[110]....
        /*07ec*/ 	.word	0x00005320
        /*07f0*/ 	.word	0x000000ff
        /*07f4*/ 	.word	0x00000130
        /*07f8*/ 	.short	0x010a
        /*07fa*/ 	.byte	0x15
	.zero		1


	//   ....[111]....
        /*07fc*/ 	.word	0x00005490
        /*0800*/ 	.word	0x000000ff
        /*0804*/ 	.word	0x00000110
        /*0808*/ 	.short	0x010b
        /*080a*/ 	.byte	0x15
	.zero		1


	//   ....[112]....
        /*080c*/ 	.word	0x000054a0
        /*0810*/ 	.word	0x000000ff
        /*0814*/ 	.word	0x00000000
        /*0818*/ 	.short	0x0101
        /*081a*/ 	.byte	0x28
	.zero		1


	//   ....[113]....
        /*081c*/ 	.word	0x000054b0
        /*0820*/ 	.word	0x000000ff
        /*0824*/ 	.word	0x00000138
        /*0828*/ 	.short	0x010a
        /*082a*/ 	.byte	0x15
	.zero		1


	//   ....[114]....
        /*082c*/ 	.word	0x00005600
        /*0830*/ 	.word	0x000000ff
        /*0834*/ 	.word	0x00000118
        /*0838*/ 	.short	0x010b
        /*083a*/ 	.byte	0x15
	.zero		1


	//   ....[115]....
        /*083c*/ 	.word	0x00005610
        /*0840*/ 	.word	0x000000ff
        /*0844*/ 	.word	0x00000000
        /*0848*/ 	.short	0x0101
        /*084a*/ 	.byte	0x27
	.zero		1


	//   ....[116]....
        /*084c*/ 	.word	0x00005620
        /*0850*/ 	.word	0x000000ff
        /*0854*/ 	.word	0x00000140
        /*0858*/ 	.short	0x010a
        /*085a*/ 	.byte	0x15
	.zero		1


	//   ....[117]....
        /*085c*/ 	.word	0x00005760
        /*0860*/ 	.word	0x000000ff
        /*0864*/ 	.word	0x00000120
        /*0868*/ 	.short	0x010b
        /*086a*/ 	.byte	0x15
	.zero		1


	//   ....[118]....
        /*086c*/ 	.word	0x00005770
        /*0870*/ 	.word	0x000000ff
        /*0874*/ 	.word	0x00000000
        /*0878*/ 	.short	0x0101
        /*087a*/ 	.byte	0x26
	.zero		1


	//   ....[119]....
        /*087c*/ 	.word	0x00005780
        /*0880*/ 	.word	0x000000ff
        /*0884*/ 	.word	0x00000148
        /*0888*/ 	.short	0x010a
        /*088a*/ 	.byte	0x15
	.zero		1


	//   ....[120]....
        /*088c*/ 	.word	0x00005980
        /*0890*/ 	.word	0x000000ff
        /*0894*/ 	.word	0x00000128
        /*0898*/ 	.short	0x010b
        /*089a*/ 	.byte	0x15
	.zero		1


	//   ....[121]....
        /*089c*/ 	.word	0x00005990
        /*08a0*/ 	.word	0x000000ff
        /*08a4*/ 	.word	0x00000000
        /*08a8*/ 	.short	0x0101
        /*08aa*/ 	.byte	0x25
	.zero		1


	//   ....[122]....
        /*08ac*/ 	.word	0x000059c0
        /*08b0*/ 	.word	0x000000ff
        /*08b4*/ 	.word	0x00000130
        /*08b8*/ 	.short	0x010a
        /*08ba*/ 	.byte	0x15
	.zero		1


	//   ....[123]....
        /*08bc*/ 	.word	0x000059e0
        /*08c0*/ 	.word	0x000000ff
        /*08c4*/ 	.word	0x00000138
        /*08c8*/ 	.short	0x010a
        /*08ca*/ 	.byte	0x15
	.zero		1


	//   ....[124]....
        /*08cc*/ 	.word	0x00005a00
        /*08d0*/ 	.word	0x000000ff
        /*08d4*/ 	.word	0x00000140
        /*08d8*/ 	.short	0x010a
        /*08da*/ 	.byte	0x15
	.zero		1


	//   ....[125]....
        /*08dc*/ 	.word	0x00005a40
        /*08e0*/ 	.word	0x00000000
        /*08e4*/ 	.word	0x00000148
        /*08e8*/ 	.short	0x010a
        /*08ea*/ 	.byte	0xff
	.zero		1


	//   ....[126]....
        /*08ec*/ 	.word	0x00005d80
        /*08f0*/ 	.word	0x00000003
        /*08f4*/ 	.word	0x00000160
        /*08f8*/ 	.short	0x010a
        /*08fa*/ 	.byte	0xff
	.zero		1


	//   ....[127]....
        /*08fc*/ 	.word	0x00005f00
        /*0900*/ 	.word	0x00000000
        /*0904*/ 	.word	0x00000000
        /*0908*/ 	.short	0x0101
        /*090a*/ 	.byte	0xff
	.zero		1


	//   ....[128]....
        /*090c*/ 	.word	0x00006a20
        /*0910*/ 	.word	0x000000ff
        /*0914*/ 	.word	0x00000110
        /*0918*/ 	.short	0x010a
        /*091a*/ 	.byte	0x2c
	.zero		1


	//   ....[129]....
        /*091c*/ 	.word	0x00006a60
        /*0920*/ 	.word	0x0000001a
        /*0924*/ 	.word	0x00000180
        /*0928*/ 	.short	0x010a
        /*092a*/ 	.byte	0xff
	.zero		1


	//   ....[130]....
        /*092c*/ 	.word	0x00006b70
        /*0930*/ 	.word	0x000000ff
        /*0934*/ 	.word	0x00000110
        /*0938*/ 	.short	0x010a
        /*093a*/ 	.byte	0x2c
	.zero		1


	//   ....[131]....
        /*093c*/ 	.word	0x00006c50
        /*0940*/ 	.word	0x0000001a
        /*0944*/ 	.word	0x00000180
        /*0948*/ 	.short	0x010a
        /*094a*/ 	.byte	0xff
	.zero		1


	//   ....[132]....
        /*094c*/ 	.word	0x00007380
        /*0950*/ 	.word	0x00000000
        /*0954*/ 	.word	0x00000000
        /*0958*/ 	.short	0x0101
        /*095a*/ 	.byte	0xff
	.zero		1


	//   ....[133]....
        /*095c*/ 	.word	0x00007390
        /*0960*/ 	.word	0x00000004
        /*0964*/ 	.word	0x00000110
        /*0968*/ 	.short	0x010a
        /*096a*/ 	.byte	0xff
	.zero		1


	//   ....[134]....
        /*096c*/ 	.word	0x00007450
        /*0970*/ 	.word	0x00000004
        /*0974*/ 	.word	0x00000110
        /*0978*/ 	.short	0x010a
        /*097a*/ 	.byte	0xff
	.zero		1


	//   ....[135]....
        /*097c*/ 	.word	0x00007c10
        /*0980*/ 	.word	0x00000000
        /*0984*/ 	.word	0x00000000
        /*0988*/ 	.short	0x0101
        /*098a*/ 	.byte	0xff
	.zero		1


	//   ....[136]....
        /*098c*/ 	.word	0x00007c30
        /*0990*/ 	.word	0x00000002
        /*0994*/ 	.word	0x00000110
        /*0998*/ 	.short	0x010a
        /*099a*/ 	.byte	0xff
	.zero		1


	//   ....[137]....
        /*099c*/ 	.word	0x00007ce0
        /*09a0*/ 	.word	0x00000002
        /*09a4*/ 	.word	0x00000110
        /*09a8*/ 	.short	0x010a
        /*09aa*/ 	.byte	0xff
	.zero		1


	//   ....[138]....
        /*09ac*/ 	.word	0x00008490
        /*09b0*/ 	.word	0x00000000
        /*09b4*/ 	.word	0x00000000
        /*09b8*/ 	.short	0x0101
        /*09ba*/ 	.byte	0xff
	.zero		1


	//   ....[139]....
        /*09bc*/ 	.word	0x000084b0
        /*09c0*/ 	.word	0x00000003
        /*09c4*/ 	.word	0x00000110
        /*09c8*/ 	.short	0x010a
        /*09ca*/ 	.byte	0xff
	.zero		1


	//   ....[140]....
        /*09cc*/ 	.word	0x00008560
        /*09d0*/ 	.word	0x00000003
        /*09d4*/ 	.word	0x00000110
        /*09d8*/ 	.short	0x010a
        /*09da*/ 	.byte	0xff
	.zero		1


	//   ....[141]....
        /*09dc*/ 	.word	0x00008970
        /*09e0*/ 	.word	0x000000ff
        /*09e4*/ 	.word	0x00000000
        /*09e8*/ 	.short	0x0101
        /*09ea*/ 	.byte	0x04
	.zero		1


	//   ....[142]....
        /*09ec*/ 	.word	0x00008d80
        /*09f0*/ 	.word	0x00000000
        /*09f4*/ 	.word	0x00000000
        /*09f8*/ 	.short	0x0101
        /*09fa*/ 	.byte	0xff
	.zero		1


	//   ....[143]....
        /*09fc*/ 	.word	0x00009030
        /*0a00*/ 	.word	0x000000ff
        /*0a04*/ 	.word	0x00000000
        /*0a08*/ 	.short	0x0101
        /*0a0a*/ 	.byte	0x04
	.zero		1


	//   ....[144]....
        /*0a0c*/ 	.word	0x00009050
        /*0a10*/ 	.word	0x00000000
        /*0a14*/ 	.word	0x000001d0
        /*0a18*/ 	.short	0x010a
        /*0a1a*/ 	.byte	0xff
	.zero		1


	//   ....[145]....
        /*0a1c*/ 	.word	0x000090b0
        /*0a20*/ 	.word	0x00000000
        /*0a24*/ 	.word	0x00000088
        /*0a28*/ 	.short	0x010a
        /*0a2a*/ 	.byte	0xff
	.zero		1


	//   ....[146]....
        /*0a2c*/ 	.word	0x00009110
        /*0a30*/ 	.word	0x00000000
        /*0a34*/ 	.word	0x00000088
        /*0a38*/ 	.short	0x010a
        /*0a3a*/ 	.byte	0xff
	.zero		1


	//   ....[147]....
        /*0a3c*/ 	.word	0x00009160
        /*0a40*/ 	.word	0x00000003
        /*0a44*/ 	.word	0x00000160
        /*0a48*/ 	.short	0x010a
        /*0a4a*/ 	.byte	0xff
	.zero		1


	//   ....[148]....
        /*0a4c*/ 	.word	0x000091c0
        /*0a50*/ 	.word	0x00000000
        /*0a54*/ 	.word	0x00000000
        /*0a58*/ 	.short	0x010a
        /*0a5a*/ 	.byte	0xff
	.zero		1


	//   ....[149]....
        /*0a5c*/ 	.word	0x00009220
        /*0a60*/ 	.word	0x00000000
        /*0a64*/ 	.word	0x00000000
        /*0a68*/ 	.short	0x010a
        /*0a6a*/ 	.byte	0xff
	.zero		1


	//   ....[150]....
        /*0a6c*/ 	.word	0x00009280
        /*0a70*/ 	.word	0x00000000
        /*0a74*/ 	.word	0x00000000
        /*0a78*/ 	.short	0x010a
        /*0a7a*/ 	.byte	0xff
	.zero		1


	//   ....[151]....
        /*0a7c*/ 	.word	0x000092e0
        /*0a80*/ 	.word	0x00000000
        /*0a84*/ 	.word	0x00000000
        /*0a88*/ 	.short	0x010a
        /*0a8a*/ 	.byte	0xff
	.zero		1


	//   ....[152]....
        /*0a8c*/ 	.word	0x00009340
        /*0a90*/ 	.word	0x00000000
        /*0a94*/ 	.word	0x00000000
        /*0a98*/ 	.short	0x010a
        /*0a9a*/ 	.byte	0xff
	.zero		1


	//   ....[153]....
        /*0a9c*/ 	.word	0x000093a0
        /*0aa0*/ 	.word	0x00000000
        /*0aa4*/ 	.word	0x00000000
        /*0aa8*/ 	.short	0x010a
        /*0aaa*/ 	.byte	0xff
	.zero		1


	//   ....[154]....
        /*0aac*/ 	.word	0x00009400
        /*0ab0*/ 	.word	0x00000000
        /*0ab4*/ 	.word	0x00000000
        /*0ab8*/ 	.short	0x010a
        /*0aba*/ 	.byte	0xff
	.zero		1


	//   ....[155]....
        /*0abc*/ 	.word	0x00009460
        /*0ac0*/ 	.word	0x00000000
        /*0ac4*/ 	.word	0x00000000
        /*0ac8*/ 	.short	0x010a
        /*0aca*/ 	.byte	0xff
	.zero		1


	//   ....[156]....
        /*0acc*/ 	.word	0x000094c0
        /*0ad0*/ 	.word	0x00000000
        /*0ad4*/ 	.word	0x00000000
        /*0ad8*/ 	.short	0x010a
        /*0ada*/ 	.byte	0xff
	.zero		1


	//   ....[157]....
        /*0adc*/ 	.word	0x00009520
        /*0ae0*/ 	.word	0x00000000
        /*0ae4*/ 	.word	0x00000000
        /*0ae8*/ 	.short	0x010a
        /*0aea*/ 	.byte	0xff
	.zero		1


	//   ....[158]....
        /*0aec*/ 	.word	0x00009580
        /*0af0*/ 	.word	0x00000000
        /*0af4*/ 	.word	0x00000000
        /*0af8*/ 	.short	0x010a
        /*0afa*/ 	.byte	0xff
	.zero		1


	//   ....[159]....
        /*0afc*/ 	.word	0x000095e0
        /*0b00*/ 	.word	0x00000000
        /*0b04*/ 	.word	0x00000000
        /*0b08*/ 	.short	0x010a
        /*0b0a*/ 	.byte	0xff
	.zero		1


	//   ....[160]....
        /*0b0c*/ 	.word	0x00009640
        /*0b10*/ 	.word	0x00000000
        /*0b14*/ 	.word	0x00000000
        /*0b18*/ 	.short	0x010a
        /*0b1a*/ 	.byte	0xff
	.zero		1


	//   ....[161]....
        /*0b1c*/ 	.word	0x000096a0
        /*0b20*/ 	.word	0x00000000
        /*0b24*/ 	.word	0x00000000
        /*0b28*/ 	.short	0x010a
        /*0b2a*/ 	.byte	0xff
	.zero		1


	//   ....[162]....
        /*0b2c*/ 	.word	0x00009700
        /*0b30*/ 	.word	0x00000000
        /*0b34*/ 	.word	0x00000000
        /*0b38*/ 	.short	0x010a
        /*0b3a*/ 	.byte	0xff
	.zero		1


	//   ....[163]....
        /*0b3c*/ 	.word	0x00009760
        /*0b40*/ 	.word	0x00000000
        /*0b44*/ 	.word	0x00000000
        /*0b48*/ 	.short	0x010a
        /*0b4a*/ 	.byte	0xff
	.zero		1


	//   ....[164]....
        /*0b4c*/ 	.word	0x000097b0
        /*0b50*/ 	.word	0x00000002
        /*0b54*/ 	.word	0x000001c0
        /*0b58*/ 	.short	0x010a
        /*0b5a*/ 	.byte	0xff
	.zero		1


	//   ....[165]....
        /*0b5c*/ 	.word	0x00009810
        /*0b60*/ 	.word	0x00000002
        /*0b64*/ 	.word	0x00000170
        /*0b68*/ 	.short	0x010a
        /*0b6a*/ 	.byte	0xff
	.zero		1


	//   ....[166]....
        /*0b6c*/ 	.word	0x00009860
        /*0b70*/ 	.word	0x00000002
        /*0b74*/ 	.word	0x00000160
        /*0b78*/ 	.short	0x010a
        /*0b7a*/ 	.byte	0xff
	.zero		1


	//   ....[167]....
        /*0b7c*/ 	.word	0x000098c0
        /*0b80*/ 	.word	0x00000000
        /*0b84*/ 	.word	0x00000170
        /*0b88*/ 	.short	0x010a
        /*0b8a*/ 	.byte	0xff
	.zero		1


	//   ....[168]....
        /*0b8c*/ 	.word	0x00009910
        /*0b90*/ 	.word	0x00000000
        /*0b94*/ 	.word	0x00000160
        /*0b98*/ 	.short	0x010a
        /*0b9a*/ 	.byte	0xff
	.zero		1


	//   ....[169]....
        /*0b9c*/ 	.word	0x00009970
        /*0ba0*/ 	.word	0x00000002
        /*0ba4*/ 	.word	0x000001a0
        /*0ba8*/ 	.short	0x010a
        /*0baa*/ 	.byte	0xff
	.zero		1


	//   ....[170]....
        /*0bac*/ 	.word	0x000099d0
        /*0bb0*/ 	.word	0x00000000
        /*0bb4*/ 	.word	0x00000000
        /*0bb8*/ 	.short	0x010a
        /*0bba*/ 	.byte	0xff
	.zero		1


	//   ....[171]....
        /*0bbc*/ 	.word	0x00009a30
        /*0bc0*/ 	.word	0x00000000
        /*0bc4*/ 	.word	0x00000000
        /*0bc8*/ 	.short	0x010a
        /*0bca*/ 	.byte	0xff
	.zero		1


	//   ....[172]....
        /*0bcc*/ 	.word	0x00009a90
        /*0bd0*/ 	.word	0x00000000
        /*0bd4*/ 	.word	0x00000000
        /*0bd8*/ 	.short	0x010a
        /*0bda*/ 	.byte	0xff
	.zero		1


	//   ....[173]....
        /*0bdc*/ 	.word	0x00009af0
        /*0be0*/ 	.word	0x00000000
        /*0be4*/ 	.word	0x00000000
        /*0be8*/ 	.short	0x010a
        /*0bea*/ 	.byte	0xff
	.zero		1


	//   ....[174]....
        /*0bec*/ 	.word	0x00009b50
        /*0bf0*/ 	.word	0x00000000
        /*0bf4*/ 	.word	0x00000000
        /*0bf8*/ 	.short	0x010a
        /*0bfa*/ 	.byte	0xff
	.zero		1


	//   ....[175]....
        /*0bfc*/ 	.word	0x00009ba0
        /*0c00*/ 	.word	0x0000000c
        /*0c04*/ 	.word	0x00000160
        /*0c08*/ 	.short	0x010a
        /*0c0a*/ 	.byte	0xff
	.zero		1


	//   ....[176]....
        /*0c0c*/ 	.word	0x00009c00
        /*0c10*/ 	.word	0x00000000
        /*0c14*/ 	.word	0x00000158
        /*0c18*/ 	.short	0x010a
        /*0c1a*/ 	.byte	0xff
	.zero		1


	//   ....[177]....
        /*0c1c*/ 	.word	0x00009c60
        /*0c20*/ 	.word	0x00000000
        /*0c24*/ 	.word	0x00000130
        /*0c28*/ 	.short	0x010a
        /*0c2a*/ 	.byte	0xff
	.zero		1


	//   ....[178]....
        /*0c2c*/ 	.word	0x00009cc0
        /*0c30*/ 	.word	0x00000000
        /*0c34*/ 	.word	0x00000138
        /*0c38*/ 	.short	0x010a
        /*0c3a*/ 	.byte	0xff
	.zero		1


	//   ....[179]....
        /*0c3c*/ 	.word	0x00009d20
        /*0c40*/ 	.word	0x00000000
        /*0c44*/ 	.word	0x00000140
        /*0c48*/ 	.short	0x010a
        /*0c4a*/ 	.byte	0xff
	.zero		1


	//   ....[180]....
        /*0c4c*/ 	.word	0x00009d80
        /*0c50*/ 	.word	0x00000000
        /*0c54*/ 	.word	0x00000148
        /*0c58*/ 	.short	0x010a
        /*0c5a*/ 	.byte	0xff
	.zero		1


	//   ....[181]....
        /*0c5c*/ 	.word	0x00009de0
        /*0c60*/ 	.word	0x00000000
        /*0c64*/ 	.word	0x00000130
        /*0c68*/ 	.short	0x010a
        /*0c6a*/ 	.byte	0xff
	.zero		1


	//   ....[182]....
        /*0c6c*/ 	.word	0x00009e40
        /*0c70*/ 	.word	0x00000000
        /*0c74*/ 	.word	0x00000138
        /*0c78*/ 	.short	0x010a
        /*0c7a*/ 	.byte	0xff
	.zero		1


	//   ....[183]....
        /*0c7c*/ 	.word	0x00009ea0
        /*0c80*/ 	.word	0x00000000
        /*0c84*/ 	.word	0x00000140
        /*0c88*/ 	.short	0x010a
        /*0c8a*/ 	.byte	0xff
	.zero		1


	//   ....[184]....
        /*0c8c*/ 	.word	0x00009ef0
        /*0c90*/ 	.word	0x00000003
        /*0c94*/ 	.word	0x00000160
        /*0c98*/ 	.short	0x010a
        /*0c9a*/ 	.byte	0xff
	.zero		1


	//   ....[185]....
        /*0c9c*/ 	.word	0x00009f50
        /*0ca0*/ 	.word	0x00000000
        /*0ca4*/ 	.word	0x00000110
        /*0ca8*/ 	.short	0x010a
        /*0caa*/ 	.byte	0xff
	.zero		1


	//   ....[186]....
        /*0cac*/ 	.word	0x00009fa0
        /*0cb0*/ 	.word	0x0000001a
        /*0cb4*/ 	.word	0x00000180
        /*0cb8*/ 	.short	0x010a
        /*0cba*/ 	.byte	0xff
	.zero		1


	//   ....[187]....
        /*0cbc*/ 	.word	0x00009ff0
        /*0cc0*/ 	.word	0x00000004
        /*0cc4*/ 	.word	0x00000110
        /*0cc8*/ 	.short	0x010a
        /*0cca*/ 	.byte	0xff
	.zero		1


	//   ....[188]....
        /*0ccc*/ 	.word	0x0000a040
        /*0cd0*/ 	.word	0x00000002
        /*0cd4*/ 	.word	0x00000110
        /*0cd8*/ 	.short	0x010a
        /*0cda*/ 	.byte	0xff
	.zero		1


	//   ....[189]....
        /*0cdc*/ 	.word	0x0000a090
        /*0ce0*/ 	.word	0x00000003
        /*0ce4*/ 	.word	0x00000110
        /*0ce8*/ 	.short	0x010a
        /*0cea*/ 	.byte	0xff
	.zero		1


	//----- nvinfo : EIATTR_NUM_MBARRIERS
	.align		4
.L_47:
        /*0cec*/ 	.byte	0x03, 0x38
        /*0cee*/ 	.short	0x003c


	//----- nvinfo : EIATTR_EXIT_INSTR_OFFSETS
	.align		4
        /*0cf0*/ 	.byte	0x04, 0x1c
        /*0cf2*/ 	.short	(.L_49 - .L_48)


	//   ....[0]....
.L_48:
        /*0cf4*/ 	.word	0x000034e0


	//   ....[1]....
        /*0cf8*/ 	.word	0x000039f0


	//   ....[2]....
        /*0cfc*/ 	.word	0x00003a50


	//   ....[3]....
        /*0d00*/ 	.word	0x000048f0


	//   ....[4]....
        /*0d04*/ 	.word	0x00005a70


	//   ....[5]....
        /*0d08*/ 	.word	0x00005ab0


	//   ....[6]....
        /*0d0c*/ 	.word	0x00008f10


	//   ....[7]....
        /*0d10*/ 	.word	0x00008f90


	//   ....[8]....
        /*0d14*/ 	.word	0x00008fc0


	//   ....[9]....
        /*0d18*/ 	.word	0x00009040


	//----- nvinfo : EIATTR_MAX_THREADS
	.align		4
.L_49:
        /*0d1c*/ 	.byte	0x04, 0x05
        /*0d1e*/ 	.short	(.L_51 - .L_50)
.L_50:
        /*0d20*/ 	.word	0x00000100
        /*0d24*/ 	.word	0x00000001
        /*0d28*/ 	.word	0x00000001


	//----- nvinfo : EIATTR_CRS_STACK_SIZE
	.align		4
.L_51:
        /*0d2c*/ 	.byte	0x04, 0x1e
        /*0d2e*/ 	.short	(.L_53 - .L_52)
.L_52:
        /*0d30*/ 	.word	0x00000000


	//----- nvinfo : EIATTR_CBANK_PARAM_SIZE
	.align		4
.L_53:
        /*0d34*/ 	.byte	0x03, 0x19
        /*0d36*/ 	.short	0x0800


	//----- nvinfo : EIATTR_PARAM_CBANK
	.align		4
        /*0d38*/ 	.byte	0x04, 0x0a
        /*0d3a*/ 	.short	(.L_55 - .L_54)
	.align		4
.L_54:
        /*0d3c*/ 	.word	index@(.nv.constant0._ZN7cutlass13device_kernelINS_4gemm6kernel13GemmUniversalIN4cute5tupleIJiiiiEEENS1_10collective13CollectiveMmaINS1_35MainloopSm100TmaUmmaWarpSpecializedILi17ELi2ELi4ENS5_IJNS4_1CILi4EEENSA_ILi2EEENSA_ILi1EEEEEEEENS5_IJNSA_ILi64EEENSA_ILi128EEENSA_ILi32EEEEEENS_6half_tENS5_IJlSD_lEEESK_SL_NS4_8TiledMMAINS4_8MMA_AtomIJNS4_20SM100_MMA_F16BF16_SSISK_SK_fLi64ELi128ELNS4_4UMMA5MajorE0ELSQ_0ELNSP_7ScaleInE0ELSR_0EEEEEENS4_6LayoutINS5_IJSD_SD_SD_EEENS5_IJNSA_ILi0EEESW_SW_EEEEENS5_IJNS4_10UnderscoreESZ_SZ_EEEEENS4_23SM90_TMA_LOAD_MULTICASTENS4_14ComposedLayoutINS4_7SwizzleILi2ELi4ELi3EEENS4_18smem_ptr_flag_bitsILi16EEENSU_INS5_IJNSA_ILi8EEESI_EEENS5_IJSI_SD_EEEEEEEvNS4_8identityES12_S1C_vS1D_EENS_8epilogue10collective18CollectiveEpilogueINS1F_23Sm100TmaWarpSpecializedILi4ELi2ELi16ELb1ELb0EEEJSJ_NS5_IJNSU_ISG_SD_EENSU_ISI_SD_EEEEESK_SL_SK_SL_NS1F_6fusion15FusionCallbacksIS1J_NS1N_17LinearCombinationISK_fSK_fLNS_15FloatRoundStyleE2EEESJ_S1M_JEEENS4_5SM1004TMEM4LOAD26SM100_TMEM_LOAD_16dp256b4xENS4_13SM90_TMA_LOADES1C_NS4_17SM75_U32x4_LDSM_NENS4_14SM90_TMA_STOREES1C_NS4_17SM90_U32x4_STSM_NENS4_39AutoVectorizingCopyWithAssumedAlignmentILi128EEEEEEvvEEEEvNT_6ParamsE)
        /*0d40*/ 	.short	0x0380
        /*0d42*/ 	.short	0x0800


	//----- nvinfo : EIATTR_SW_WAR
	.align		4
.L_55:
        /*0d44*/ 	.byte	0x04, 0x36
        /*0d46*/ 	.short	(.L_57 - .L_56)
.L_56:
        /*0d48*/ 	.word	0x00000008
.L_57:


//--------------------- .nv.callgraph             --------------------------
	.section	.nv.callgraph,"",@"SHT_CUDA_CALLGRAPH"
	.align	4
	.sectionentsize	8
	.align		4
        /*0000*/ 	.word	0x00000000
	.align		4
        /*0004*/ 	.word	0xffffffff
	.align		4
        /*0008*/ 	.word	index@(_ZN7cutlass13device_kernelINS_4gemm6kernel13GemmUniversalIN4cute5tupleIJiiiiEEENS1_10collective13CollectiveMmaINS1_35MainloopSm100TmaUmmaWarpSpecializedILi17ELi2ELi4ENS5_IJNS4_1CILi4EEENSA_ILi2EEENSA_ILi1EEEEEEEENS5_IJNSA_ILi64EEENSA_ILi128EEENSA_ILi32EEEEEENS_6half_tENS5_IJlSD_lEEESK_SL_NS4_8TiledMMAINS4_8MMA_AtomIJNS4_20SM100_MMA_F16BF16_SSISK_SK_fLi64ELi128ELNS4_4UMMA5MajorE0ELSQ_0ELNSP_7ScaleInE0ELSR_0EEEEEENS4_6LayoutINS5_IJSD_SD_SD_EEENS5_IJNSA_ILi0EEESW_SW_EEEEENS5_IJNS4_10UnderscoreESZ_SZ_EEEEENS4_23SM90_TMA_LOAD_MULTICASTENS4_14ComposedLayoutINS4_7SwizzleILi2ELi4ELi3EEENS4_18smem_ptr_flag_bitsILi16EEENSU_INS5_IJNSA_ILi8EEESI_EEENS5_IJSI_SD_EEEEEEEvNS4_8identityES12_S1C_vS1D_EENS_8epilogue10collective18CollectiveEpilogueINS1F_23Sm100TmaWarpSpecializedILi4ELi2ELi16ELb1ELb0EEEJSJ_NS5_IJNSU_ISG_SD_EENSU_ISI_SD_EEEEESK_SL_SK_SL_NS1F_6fusion15FusionCallbacksIS1J_NS1N_17LinearCombinationISK_fSK_fLNS_15FloatRoundStyleE2EEESJ_S1M_JEEENS4_5SM1004TMEM4LOAD26SM100_TMEM_LOAD_16dp256b4xENS4_13SM90_TMA_LOADES1C_NS4_17SM75_U32x4_LDSM_NENS4_14SM90_TMA_STOREES1C_NS4_17SM90_U32x4_STSM_NENS4_39AutoVectorizingCopyWithAssumedAlignmentILi128EEEEEEvvEEEEvNT_6ParamsE)
	.align		4
        /*000c*/ 	.word	index@(__assertfail)
	.align		4
        /*0010*/ 	.word	0x00000000
	.align		4
        /*0014*/ 	.word	0xfffffffe
	.align		4
        /*0018*/ 	.word	0x00000000
	.align		4
        /*001c*/ 	.word	0xfffffffd
	.align		4
        /*0020*/ 	.word	0x00000000
	.align		4
        /*0024*/ 	.word	0xfffffffc


//--------------------- .nv.constant4             --------------------------
	.section	.nv.constant4,"a",@progbits
	.align	8
	.align		8
.nv.constant4:
        /*0000*/ 	.dword	__assertfail
	.align		8
        /*0008*/ 	.dword	__unnamed_1
	.align		8
        /*0010*/ 	.dword	__unnamed_2
	.align		8
        /*0018*/ 	.dword	_ZN40_INTERNAL_07072b6a_4_k_cu_65267f56_240024cuda3std3__45__cpo5beginE
	.align		8
        /*0020*/ 	.dword	_ZN40_INTERNAL_07072b6a_4_k_cu_65267f56_240024cuda3std3__45__cpo3endE
	.align		8
        /*0028*/ 	.dword	_ZN40_INTERNAL_07072b6a_4_k_cu_65267f56_240024cuda3std3__45__cpo6cbeginE
	.align		8
        /*0030*/ 	.dword	_ZN40_INTERNAL_07072b6a_4_k_cu_65267f56_240024cuda3std3__45__cpo4cendE
	.align		8
        /*0038*/ 	.dword	_ZN40_INTERNAL_07072b6a_4_k_cu_65267f56_240024cuda3std3__442_GLOBAL__N__07072b6a_4_k_cu_65267f56_240026ignoreE
	.align		8
        /*0040*/ 	.dword	_ZN40_INTERNAL_07072b6a_4_k_cu_65267f56_240024cuda3std3__419piecewise_constructE
	.align		8
        /*0048*/ 	.dword	_ZN40_INTERNAL_07072b6a_4_k_cu_65267f56_240024cuda3std3__48in_placeE
	.align		8
        /*0050*/ 	.dword	_ZN40_INTERNAL_07072b6a_4_k_cu_65267f56_240024cuda3std6ranges3__45__cpo4swapE
	.align		8
        /*0058*/ 	.dword	_ZN40_INTERNAL_07072b6a_4_k_cu_65267f56_240024cuda3std6ranges3__45__cpo9iter_moveE
	.align		8
        /*0060*/ 	.dword	_ZN40_INTERNAL_07072b6a_4_k_cu_65267f56_240024cute7productE
	.align		8
        /*0068*/ 	.dword	_ZN40_INTERNAL_07072b6a_4_k_cu_65267f56_240024cute1_E
	.align		8
        /*0070*/ 	.dword	$str$25
	.align		8
        /*0078*/ 	.dword	$str$26
	.align		8
        /*0080*/ 	.dword	$str$27
	.align		8
        /*0088*/ 	.dword	$str$28


//--------------------- .text._ZN7cutlass13device_kernelINS_4gemm6kernel13GemmUniversalIN4cute5tupleIJiiiiEEENS1_10collective13CollectiveMmaINS1_35MainloopSm100TmaUmmaWarpSpecializedILi17ELi2ELi4ENS5_IJNS4_1CILi4EEENSA_ILi2EEENSA_ILi1EEEEEEEENS5_IJNSA_ILi64EEENSA_ILi128EEENSA_ILi32EEEEEENS_6half_tENS5_IJlSD_lEEESK_SL_NS4_8TiledMMAINS4_8MMA_AtomIJNS4_20SM100_MMA_F16BF16_SSISK_SK_fLi64ELi128ELNS4_4UMMA5MajorE0ELSQ_0ELNSP_7ScaleInE0ELSR_0EEEEEENS4_6LayoutINS5_IJSD_SD_SD_EEENS5_IJNSA_ILi0EEESW_SW_EEEEENS5_IJNS4_10UnderscoreESZ_SZ_EEEEENS4_23SM90_TMA_LOAD_MULTICASTENS4_14ComposedLayoutINS4_7SwizzleILi2ELi4ELi3EEENS4_18smem_ptr_flag_bitsILi16EEENSU_INS5_IJNSA_ILi8EEESI_EEENS5_IJSI_SD_EEEEEEEvNS4_8identityES12_S1C_vS1D_EENS_8epilogue10collective18CollectiveEpilogueINS1F_23Sm100TmaWarpSpecializedILi4ELi2ELi16ELb1ELb0EEEJSJ_NS5_IJNSU_ISG_SD_EENSU_ISI_SD_EEEEESK_SL_SK_SL_NS1F_6fusion15FusionCallbacksIS1J_NS1N_17LinearCombinationISK_fSK_fLNS_15FloatRoundStyleE2EEESJ_S1M_JEEENS4_5SM1004TMEM4LOAD26SM100_TMEM_LOAD_16dp256b4xENS4_13SM90_TMA_LOADES1C_NS4_17SM75_U32x4_LDSM_NENS4_14SM90_TMA_STOREES1C_NS4_17SM90_U32x4_STSM_NENS4_39AutoVectorizingCopyWithAssumedAlignmentILi128EEEEEEvvEEEEvNT_6ParamsE --------------------------
	.section	.text._ZN7cutlass13device_kernelINS_4gemm6kernel13GemmUniversalIN4cute5tupleIJiiiiEEENS1_10collective13CollectiveMmaINS1_35MainloopSm100TmaUmmaWarpSpecializedILi17ELi2ELi4ENS5_IJNS4_1CILi4EEENSA_ILi2EEENSA_ILi1EEEEEEEENS5_IJNSA_ILi64EEENSA_ILi128EEENSA_ILi32EEEEEENS_6half_tENS5_IJlSD_lEEESK_SL_NS4_8TiledMMAINS4_8MMA_AtomIJNS4_20SM100_MMA_F16BF16_SSISK_SK_fLi64ELi128ELNS4_4UMMA5MajorE0ELSQ_0ELNSP_7ScaleInE0ELSR_0EEEEEENS4_6LayoutINS5_IJSD_SD_SD_EEENS5_IJNSA_ILi0EEESW_SW_EEEEENS5_IJNS4_10UnderscoreESZ_SZ_EEEEENS4_23SM90_TMA_LOAD_MULTICASTENS4_14ComposedLayoutINS4_7SwizzleILi2ELi4ELi3EEENS4_18smem_ptr_flag_bitsILi16EEENSU_INS5_IJNSA_ILi8EEESI_EEENS5_IJSI_SD_EEEEEEEvNS4_8identityES12_S1C_vS1D_EENS_8epilogue10collective18CollectiveEpilogueINS1F_23Sm100TmaWarpSpecializedILi4ELi2ELi16ELb1ELb0EEEJSJ_NS5_IJNSU_ISG_SD_EENSU_ISI_SD_EEEEESK_SL_SK_SL_NS1F_6fusion15FusionCallbacksIS1J_NS1N_17LinearCombinationISK_fSK_fLNS_15FloatRoundStyleE2EEESJ_S1M_JEEENS4_5SM1004TMEM4LOAD26SM100_TMEM_LOAD_16dp256b4xENS4_13SM90_TMA_LOADES1C_NS4_17SM75_U32x4_LDSM_NENS4_14SM90_TMA_STOREES1C_NS4_17SM90_U32x4_STSM_NENS4_39AutoVectorizingCopyWithAssumedAlignmentILi128EEEEEEvvEEEEvNT_6ParamsE,"ax",@progbits
	.align	128
.text._ZN7cutlass13device_kernelINS_4gemm6kernel13GemmUniversalIN4cute5tupleIJiiiiEEENS1_10collective13CollectiveMmaINS1_35MainloopSm100TmaUmmaWarpSpecializedILi17ELi2ELi4ENS5_IJNS4_1CILi4EEENSA_ILi2EEENSA_ILi1EEEEEEEENS5_IJNSA_ILi64EEENSA_ILi128EEENSA_ILi32EEEEEENS_6half_tENS5_IJlSD_lEEESK_SL_NS4_8TiledMMAINS4_8MMA_AtomIJNS4_20SM100_MMA_F16BF16_SSISK_SK_fLi64ELi128ELNS4_4UMMA5MajorE0ELSQ_0ELNSP_7ScaleInE0ELSR_0EEEEEENS4_6LayoutINS5_IJSD_SD_SD_EEENS5_IJNSA_ILi0EEESW_SW_EEEEENS5_IJNS4_10UnderscoreESZ_SZ_EEEEENS4_23SM90_TMA_LOAD_MULTICASTENS4_14ComposedLayoutINS4_7SwizzleILi2ELi4ELi3EEENS4_18smem_ptr_flag_bitsILi16EEENSU_INS5_IJNSA_ILi8EEESI_EEENS5_IJSI_SD_EEEEEEEvNS4_8identityES12_S1C_vS1D_EENS_8epilogue10collective18CollectiveEpilogueINS1F_23Sm100TmaWarpSpecializedILi4ELi2ELi16ELb1ELb0EEEJSJ_NS5_IJNSU_ISG_SD_EENSU_ISI_SD_EEEEESK_SL_SK_SL_NS1F_6fusion15FusionCallbacksIS1J_NS1N_17LinearCombinationISK_fSK_fLNS_15FloatRoundStyleE2EEESJ_S1M_JEEENS4_5SM1004TMEM4LOAD26SM100_TMEM_LOAD_16dp256b4xENS4_13SM90_TMA_LOADES1C_NS4_17SM75_U32x4_LDSM_NENS4_14SM90_TMA_STOREES1C_NS4_17SM90_U32x4_STSM_NENS4_39AutoVectorizingCopyWithAssumedAlignmentILi128EEEEEEvvEEEEvNT_6ParamsE:
        .type           _ZN7cutlass13device_kernelINS_4gemm6kernel13GemmUniversalIN4cute5tupleIJiiiiEEENS1_10collective13CollectiveMmaINS1_35MainloopSm100TmaUmmaWarpSpecializedILi17ELi2ELi4ENS5_IJNS4_1CILi4EEENSA_ILi2EEENSA_ILi1EEEEEEEENS5_IJNSA_ILi64EEENSA_ILi128EEENSA_ILi32EEEEEENS_6half_tENS5_IJlSD_lEEESK_SL_NS4_8TiledMMAINS4_8MMA_AtomIJNS4_20SM100_MMA_F16BF16_SSISK_SK_fLi64ELi128ELNS4_4UMMA5MajorE0ELSQ_0ELNSP_7ScaleInE0ELSR_0EEEEEENS4_6LayoutINS5_IJSD_SD_SD_EEENS5_IJNSA_ILi0EEESW_SW_EEEEENS5_IJNS4_10UnderscoreESZ_SZ_EEEEENS4_23SM90_TMA_LOAD_MULTICASTENS4_14ComposedLayoutINS4_7SwizzleILi2ELi4ELi3EEENS4_18smem_ptr_flag_bitsILi16EEENSU_INS5_IJNSA_ILi8EEESI_EEENS5_IJSI_SD_EEEEEEEvNS4_8identityES12_S1C_vS1D_EENS_8epilogue10collective18CollectiveEpilogueINS1F_23Sm100TmaWarpSpecializedILi4ELi2ELi16ELb1ELb0EEEJSJ_NS5_IJNSU_ISG_SD_EENSU_ISI_SD_EEEEESK_SL_SK_SL_NS1F_6fusion15FusionCallbacksIS1J_NS1N_17LinearCombinationISK_fSK_fLNS_15FloatRoundStyleE2EEESJ_S1M_JEEENS4_5SM1004TMEM4LOAD26SM100_TMEM_LOAD_16dp256b4xENS4_13SM90_TMA_LOADES1C_NS4_17SM75_U32x4_LDSM_NENS4_14SM90_TMA_STOREES1C_NS4_17SM90_U32x4_STSM_NENS4_39AutoVectorizingCopyWithAssumedAlignmentILi128EEEEEEvvEEEEvNT_6ParamsE,@function
        .size           _ZN7cutlass13device_kernelINS_4gemm6kernel13GemmUniversalIN4cute5tupleIJiiiiEEENS1_10collective13CollectiveMmaINS1_35MainloopSm100TmaUmmaWarpSpecializedILi17ELi2ELi4ENS5_IJNS4_1CILi4EEENSA_ILi2EEENSA_ILi1EEEEEEEENS5_IJNSA_ILi64EEENSA_ILi128EEENSA_ILi32EEEEEENS_6half_tENS5_IJlSD_lEEESK_SL_NS4_8TiledMMAINS4_8MMA_AtomIJNS4_20SM100_MMA_F16BF16_SSISK_SK_fLi64ELi128ELNS4_4UMMA5MajorE0ELSQ_0ELNSP_7ScaleInE0ELSR_0EEEEEENS4_6LayoutINS5_IJSD_SD_SD_EEENS5_IJNSA_ILi0EEESW_SW_EEEEENS5_IJNS4_10UnderscoreESZ_SZ_EEEEENS4_23SM90_TMA_LOAD_MULTICASTENS4_14ComposedLayoutINS4_7SwizzleILi2ELi4ELi3EEENS4_18smem_ptr_flag_bitsILi16EEENSU_INS5_IJNSA_ILi8EEESI_EEENS5_IJSI_SD_EEEEEEEvNS4_8identityES12_S1C_vS1D_EENS_8epilogue10collective18CollectiveEpilogueINS1F_23Sm100TmaWarpSpecializedILi4ELi2ELi16ELb1ELb0EEEJSJ_NS5_IJNSU_ISG_SD_EENSU_ISI_SD_EEEEESK_SL_SK_SL_NS1F_6fusion15FusionCallbacksIS1J_NS1N_17LinearCombinationISK_fSK_fLNS_15FloatRoundStyleE2EEESJ_S1M_JEEENS4_5SM1004TMEM4LOAD26SM100_TMEM_LOAD_16dp256b4xENS4_13SM90_TMA_LOADES1C_NS4_17SM75_U32x4_LDSM_NENS4_14SM90_TMA_STOREES1C_NS4_17SM90_U32x4_STSM_NENS4_39AutoVectorizingCopyWithAssumedAlignmentILi128EEEEEEvvEEEEvNT_6ParamsE,(.L_x_223 - _ZN7cutlass13device_kernelINS_4gemm6kernel13GemmUniversalIN4cute5tupleIJiiiiEEENS1_10collective13CollectiveMmaINS1_35MainloopSm100TmaUmmaWarpSpecializedILi17ELi2ELi4ENS5_IJNS4_1CILi4EEENSA_ILi2EEENSA_ILi1EEEEEEEENS5_IJNSA_ILi64EEENSA_ILi128EEENSA_ILi32EEEEEENS_6half_tENS5_IJlSD_lEEESK_SL_NS4_8TiledMMAINS4_8MMA_AtomIJNS4_20SM100_MMA_F16BF16_SSISK_SK_fLi64ELi128ELNS4_4UMMA5MajorE0ELSQ_0ELNSP_7ScaleInE0ELSR_0EEEEEENS4_6LayoutINS5_IJSD_SD_SD_EEENS5_IJNSA_ILi0EEESW_SW_EEEEENS5_IJNS4_10UnderscoreESZ_SZ_EEEEENS4_23SM90_TMA_LOAD_MULTICASTENS4_14ComposedLayoutINS4_7SwizzleILi2ELi4ELi3EEENS4_18smem_ptr_flag_bitsILi16EEENSU_INS5_IJNSA_ILi8EEESI_EEENS5_IJSI_SD_EEEEEEEvNS4_8identityES12_S1C_vS1D_EENS_8epilogue10collective18CollectiveEpilogueINS1F_23Sm100TmaWarpSpecializedILi4ELi2ELi16ELb1ELb0EEEJSJ_NS5_IJNSU_ISG_SD_EENSU_ISI_SD_EEEEESK_SL_SK_SL_NS1F_6fusion15FusionCallbacksIS1J_NS1N_17LinearCombinationISK_fSK_fLNS_15FloatRoundStyleE2EEESJ_S1M_JEEENS4_5SM1004TMEM4LOAD26SM100_TMEM_LOAD_16dp256b4xENS4_13SM90_TMA_LOADES1C_NS4_17SM75_U32x4_LDSM_NENS4_14SM90_TMA_STOREES1C_NS4_17SM90_U32x4_STSM_NENS4_39AutoVectorizingCopyWithAssumedAlignmentILi128EEEEEEvvEEEEvNT_6ParamsE)
        .other          _ZN7cutlass13device_kernelINS_4gemm6kernel13GemmUniversalIN4cute5tupleIJiiiiEEENS1_10collective13CollectiveMmaINS1_35MainloopSm100TmaUmmaWarpSpecializedILi17ELi2ELi4ENS5_IJNS4_1CILi4EEENSA_ILi2EEENSA_ILi1EEEEEEEENS5_IJNSA_ILi64EEENSA_ILi128EEENSA_ILi32EEEEEENS_6half_tENS5_IJlSD_lEEESK_SL_NS4_8TiledMMAINS4_8MMA_AtomIJNS4_20SM100_MMA_F16BF16_SSISK_SK_fLi64ELi128ELNS4_4UMMA5MajorE0ELSQ_0ELNSP_7ScaleInE0ELSR_0EEEEEENS4_6LayoutINS5_IJSD_SD_SD_EEENS5_IJNSA_ILi0EEESW_SW_EEEEENS5_IJNS4_10UnderscoreESZ_SZ_EEEEENS4_23SM90_TMA_LOAD_MULTICASTENS4_14ComposedLayoutINS4_7SwizzleILi2ELi4ELi3EEENS4_18smem_ptr_flag_bitsILi16EEENSU_INS5_IJNSA_ILi8EEESI_EEENS5_IJSI_SD_EEEEEEEvNS4_8identityES12_S1C_vS1D_EENS_8epilogue10collective18CollectiveEpilogueINS1F_23Sm100TmaWarpSpecializedILi4ELi2ELi16ELb1ELb0EEEJSJ_NS5_IJNSU_ISG_SD_EENSU_ISI_SD_EEEEESK_SL_SK_SL_NS1F_6fusion15FusionCallbacksIS1J_NS1N_17LinearCombinationISK_fSK_fLNS_15FloatRoundStyleE2EEESJ_S1M_JEEENS4_5SM1004TMEM4LOAD26SM100_TMEM_LOAD_16dp256b4xENS4_13SM90_TMA_LOADES1C_NS4_17SM75_U32x4_LDSM_NENS4_14SM90_TMA_STOREES1C_NS4_17SM90_U32x4_STSM_NENS4_39AutoVectorizingCopyWithAssumedAlignmentILi128EEEEEEvvEEEEvNT_6ParamsE,@"STO_CUDA_ENTRY STV_DEFAULT"
_ZN7cutlass13device_kernelINS_4gemm6kernel13GemmUniversalIN4cute5tupleIJiiiiEEENS1_10collective13CollectiveMmaINS1_35MainloopSm100TmaUmmaWarpSpecializedILi17ELi2ELi4ENS5_IJNS4_1CILi4EEENSA_ILi2EEENSA_ILi1EEEEEEEENS5_IJNSA_ILi64EEENSA_ILi128EEENSA_ILi32EEEEEENS_6half_tENS5_IJlSD_lEEESK_SL_NS4_8TiledMMAINS4_8MMA_AtomIJNS4_20SM100_MMA_F16BF16_SSISK_SK_fLi64ELi128ELNS4_4UMMA5MajorE0ELSQ_0ELNSP_7ScaleInE0ELSR_0EEEEEENS4_6LayoutINS5_IJSD_SD_SD_EEENS5_IJNSA_ILi0EEESW_SW_EEEEENS5_IJNS4_10UnderscoreESZ_SZ_EEEEENS4_23SM90_TMA_LOAD_MULTICASTENS4_14ComposedLayoutINS4_7SwizzleILi2ELi4ELi3EEENS4_18smem_ptr_flag_bitsILi16EEENSU_INS5_IJNSA_ILi8EEESI_EEENS5_IJSI_SD_EEEEEEEvNS4_8identityES12_S1C_vS1D_EENS_8epilogue10collective18CollectiveEpilogueINS1F_23Sm100TmaWarpSpecializedILi4ELi2ELi16ELb1ELb0EEEJSJ_NS5_IJNSU_ISG_SD_EENSU_ISI_SD_EEEEESK_SL_SK_SL_NS1F_6fusion15FusionCallbacksIS1J_NS1N_17LinearCombinationISK_fSK_fLNS_15FloatRoundStyleE2EEESJ_S1M_JEEENS4_5SM1004TMEM4LOAD26SM100_TMEM_LOAD_16dp256b4xENS4_13SM90_TMA_LOADES1C_NS4_17SM75_U32x4_LDSM_NENS4_14SM90_TMA_STOREES1C_NS4_17SM90_U32x4_STSM_NENS4_39AutoVectorizingCopyWithAssumedAlignmentILi128EEEEEEvvEEEEvNT_6ParamsE:
[----:B------:R-:W1:Y:S01]  /*0000*/  LDC R1, c[0x0][0x37c] ;  /* 0x0000df00ff017b82 */ /* 0x000e620000000800 */
[----:B------:R-:W2:Y:S01]  /*0010*/  S2R R57, SR_TID.X ;  /* 0x0000000000397919 */ /* 0x000ea20000002100 */
[----:B------:R-:W3:Y:S01]  /*0020*/  LDCU.64 UR8, c[0x0][0x890] ;  /* 0x00011200ff0877ac */ /* 0x000ee20008000a00 */
[----:B------:R-:W-:Y:S02]  /*0030*/  PRMT R45, RZ, 0x7610, R45 ;  /* 0x00007610ff2d7816 */ /* 0x000fe4000000002d */
[----:B------:R-:W-:Y:S01]  /*0040*/  ELECT P3, URZ, PT ;  /* 0x0000000000ff782f */ /* 0x000fe20003860000 */
[----:B---3--:R-:W-:-:S04]  /*0050*/  UISETP.NE.U32.AND UP0, UPT, UR8, URZ, UPT ;  /* 0x000000ff0800728c */ /* 0x008fc8000bf05070 */
[----:B------:R-:W-:Y:S01]  /*0060*/  UISETP.NE.AND.EX UP0, UPT, UR9, URZ, UPT, UP0 ;  /* 0x000000ff0900728c */ /* 0x000fe2000bf05300 */
[----:B--2---:R-:W-:-:S05]  /*0070*/  SHF.R.U32.HI R46, RZ, 0x5, R57 ;  /* 0x00000005ff2e7819 */ /* 0x004fca0000011639 */
[----:B------:R-:W2:Y:S02]  /*0080*/  SHFL.IDX PT, R0, R46, RZ, 0x1f ;  /* 0x00001fff2e007589 */ /* 0x000ea400000e0000 */
[----:B--2---:R-:W-:Y:S01]  /*0090*/  R2UR UR17, R0 ;  /* 0x00000000001172ca */ /* 0x004fe200000e0000 */
[----:B-1----:R-:W-:-:S14]  /*00a0*/  BRA.U UP0, `(.L_x_0) ;  /* 0x0000000100307547 */ /* 0x002fdc000b800000 */
[----:B------:R-:W1:Y:S02]  /*00b0*/  LDCU.64 UR4, c[0x0][0x888] ;  /* 0x00011100ff0477ac */ /* 0x000e640008000a00 */
[----:B-1----:R-:W-:-:S04]  /*00c0*/  UISETP.NE.U32.AND UP0, UPT, UR4, URZ, UPT ;  /* 0x000000ff0400728c */ /* 0x002fc8000bf05070 */
[----:B------:R-:W-:-:S09]  /*00d0*/  UISETP.NE.AND.EX UP0, UPT, UR5, URZ, UPT, UP0 ;  /* 0x000000ff0500728c */ /* 0x000fd2000bf05300 */
[----:B------:R-:W-:Y:S05]  /*00e0*/  BRA.U !UP0, `(.L_x_1) ;  /* 0x0000000108147547 */ /* 0x000fea000b800000 */
[----:B------:R-:W1:Y:S01]  /*00f0*/  LDC.64 R2, c[0x0][0x888] ;  /* 0x00022200ff027b82 */ /* 0x000e620000000a00 */
[----:B------:R-:W1:Y:S02]  /*0100*/  LDCU.64 UR4, c[0x0][0x358] ;  /* 0x00006b00ff0477ac */ /* 0x000e640008000a00 */
[----:B-1----:R1:W5:Y:S01]  /*0110*/  LDG.E R27, desc[UR4][R2.64] ;  /* 0x00000004021b7981 */ /* 0x002362000c1e1900 */
[----:B------:R-:W-:Y:S01]  /*0120*/  HFMA2 R45, -RZ, RZ, 0, 5.9604644775390625e-08 ;  /* 0x00000001ff2d7431 */ /* 0x000fe200000001ff */
[----:B------:R-:W-:Y:S05]  /*0130*/  BRA `(.L_x_0) ;  /* 0x00000000000c7947 */ /* 0x000fea0003800000 */
.L_x_1:
[----:B------:R-:W1:Y:S01]  /*0140*/  LDCU UR4, c[0x0][0x880] ;  /* 0x00011000ff0477ac */ /* 0x000e620008000800 */
[----:B------:R-:W-:Y:S01]  /*0150*/  HFMA2 R45, -RZ, RZ, 0, 5.9604644775390625e-08 ;  /* 0x00000001ff2d7431 */ /* 0x000fe200000001ff */
[----:B-1----:R-:W-:-:S07]  /*0160*/  MOV R27, UR4 ;  /* 0x00000004001b7c02 */ /* 0x002fce0008000f00 */
.L_x_0:
[----:B------:R-:W2:Y:S02]  /*0170*/  LDCU.64 UR4, c[0x0][0x8b0] ;  /* 0x00011600ff0477ac */ /* 0x000ea40008000a00 */
[----:B--2---:R-:W-:-:S04]  /*0180*/  UISETP.NE.U32.AND UP0, UPT, UR4, URZ, UPT ;  /* 0x000000ff0400728c */ /* 0x004fc8000bf05070 */
[----:B------:R-:W-:-:S09]  /*0190*/  UISETP.NE.AND.EX UP0, UPT, UR5, URZ, UPT, UP0 ;  /* 0x000000ff0500728c */ /* 0x000fd2000bf05300 */
[----:B------:R-:W-:Y:S05]  /*01a0*/  BRA.U UP0, `(.L_x_2) ;  /* 0x0000000100287547 */ /* 0x000fea000b800000 */
[----:B------:R-:W2:Y:S02]  /*01b0*/  LDCU.64 UR4, c[0x0][0x8a8] ;  /* 0x00011500ff0477ac */ /* 0x000ea40008000a00 */
[----:B--2---:R-:W-:-:S04]  /*01c0*/  UISETP.NE.U32.AND UP0, UPT, UR4, URZ, UPT ;  /* 0x000000ff0400728c */ /* 0x004fc8000bf05070 */
[----:B------:R-:W-:-:S09]  /*01d0*/  UISETP.NE.AND.EX UP0, UPT, UR5, URZ, UPT, UP0 ;  /* 0x000000ff0500728c */ /* 0x000fd2000bf05300 */
[----:B------:R-:W-:Y:S05]  /*01e0*/  BRA.U !UP0, `(.L_x_3) ;  /* 0x0000000108107547 */ /* 0x000fea000b800000 */
[----:B------:R-:W2:Y:S01]  /*01f0*/  LDC.64 R24, c[0x0][0x8a8] ;  /* 0x00022a00ff187b82 */ /* 0x000ea20000000a00 */
[----:B------:R-:W2:Y:S02]  /*0200*/  LDCU.64 UR4, c[0x0][0x358] ;  /* 0x00006b00ff0477ac */ /* 0x000ea40008000a00 */
[----:B--2---:R2:W5:Y:S01]  /*0210*/  LDG.E R24, desc[UR4][R24.64] ;  /* 0x0000000418187981 */ /* 0x004562000c1e1900 */
[----:B------:R-:W-:Y:S05]  /*0220*/  BRA `(.L_x_2) ;  /* 0x0000000000087947 */ /* 0x000fea0003800000 */
.L_x_3:
[----:B------:R-:W2:Y:S02]  /*0230*/  LDCU UR4, c[0x0][0x8a0] ;  /* 0x00011400ff0477ac */ /* 0x000ea40008000800 */
[----:B--2---:R-:W-:Y:S02]  /*0240*/  MOV R24, UR4 ;  /* 0x0000000400187c02 */ /* 0x004fe40008000f00 */
.L_x_2:
[----:B------:R-:W-:Y:S01]  /*0250*/  IMAD.U32 R0, RZ, RZ, UR17 ;  /* 0x00000011ff007e24 */ /* 0x000fe2000f8e00ff */
[----:B------:R-:W-:Y:S04]  /*0260*/  BSSY.RECONVERGENT B0, `(.L_x_4) ;  /* 0x000000c000007945 */ /* 0x000fe80003800200 */
[C---:B------:R-:W-:Y:S02]  /*0270*/  ISETP.NE.OR P1, PT, R0.reuse, 0x1, !P3 ;  /* 0x000000010000780c */ /* 0x040fe40005f25670 */
[----:B------:R-:W-:-:S11]  /*0280*/  ISETP.NE.OR P0, PT, R0, 0x3, !P3 ;  /* 0x000000030000780c */ /* 0x000fd60005f05670 */
[----:B------:R-:W-:Y:S05]  /*0290*/  @P1 BRA `(.L_x_5) ;  /* 0x0000000000201947 */ /* 0x000fea0003800000 */
[----:B------:R-:W3:Y:S02]  /*02a0*/  LDCU.64 UR4, c[0x0][0x348] ;  /* 0x00006900ff0477ac */ /* 0x000ee40008000a00 */
[----:B---3--:R-:W-:Y:S02]  /*02b0*/  UIADD3 UR6, UP1, UPT, UR4, 0x80, URZ ;  /* 0x0000008004067890 */ /* 0x008fe4000ff3e0ff */
[----:B------:R-:W-:Y:S02]  /*02c0*/  UIADD3 UR4, UP0, UPT, UR4, 0x180, URZ ;  /* 0x0000018004047890 */ /* 0x000fe4000ff1e0ff */
[----:B------:R-:W-:Y:S02]  /*02d0*/  UIADD3.X UR7, UPT, UPT, URZ, UR5, URZ, UP1, !UPT ;  /* 0x00000005ff077290 */ /* 0x000fe40008ffe4ff */
[----:B------:R-:W-:-:S07]  /*02e0*/  UIADD3.X UR5, UPT, UPT, URZ, UR5, URZ, UP0, !UPT ;  /* 0x00000005ff057290 */ /* 0x000fce00087fe4ff */
[----:B------:R3:W-:Y:S02]  /*02f0*/  UTMACCTL.PF [UR6] ;  /* 0x00000000060079b9 */ /* 0x0007e40008040000 */
[----:B------:R3:W-:Y:S02]  /*0300*/  UTMACCTL.PF [UR4] ;  /* 0x00000000040079b9 */ /* 0x0007e40008040000 */
[----:B---3--:R-:W-:Y:S01]  /*0310*/  NOP ;  /* 0x0000000000007918 */ /* 0x008fe20000000000 */
.L_x_5:
[----:B------:R-:W-:Y:S05]  /*0320*/  BSYNC.RECONVERGENT B0 ;  /* 0x0000000000007941 */ /* 0x000fea0003800200 */
.L_x_4:
[----:B------:R-:W-:Y:S04]  /*0330*/  BSSY.RECONVERGENT B0, `(.L_x_6) ;  /* 0x000000a000007945 */ /* 0x000fe80003800200 */
        /* <DEDUP_REMOVED lines=9> */
.L_x_7:
[----:B------:R-:W-:Y:S05]  /*03d0*/  BSYNC.RECONVERGENT B0 ;  /* 0x0000000000007941 */ /* 0x000fea0003800200 */
.L_x_6:
[----:B------:R-:W3:Y:S01]  /*03e0*/  LDCU.64 UR4, c[0x0][0x888] ;  /* 0x00011100ff0477ac */ /* 0x000ee20008000a00 */
[----:B------:R-:W-:Y:S02]  /*03f0*/  UISETP.EQ.U32.AND UP1, UPT, UR8, URZ, UPT ;  /* 0x000000ff0800728c */ /* 0x000fe4000bf22070 */
[----:B------:R-:W-:Y:S02]  /*0400*/  UPLOP3.LUT UP4, UPT, UPT, UPT, UPT, 0x80, 0x8 ;  /* 0x000000000008789c */ /* 0x000fe40003f8f070 */
[----:B---3--:R-:W-:-:S04]  /*0410*/  UISETP.NE.U32.AND UP0, UPT, UR4, URZ, UPT ;  /* 0x000000ff0400728c */ /* 0x008fc8000bf05070 */
[----:B------:R-:W-:-:S04]  /*0420*/  UISETP.NE.AND.EX UP0, UPT, UR5, URZ, UPT, UP0 ;  /* 0x000000ff0500728c */ /* 0x000fc8000bf05300 */
[----:B------:R-:W-:-:S04]  /*0430*/  UISETP.EQ.OR.EX UP2, UPT, UR9, URZ, !UP0, UP1 ;  /* 0x000000ff0900728c */ /* 0x000fc8000c742710 */
[----:B------:R-:W-:-:S06]  /*0440*/  UP2UR UR4, UPR, URZ, 0x4 ;  /* 0x00000004ff047883 */ /* 0x000fcc0008000000 */
[----:B------:R-:W-:Y:S01]  /*0450*/  MOV R49, UR4 ;  /* 0x0000000400317c02 */ /* 0x000fe20008000f00 */
[----:B------:R-:W-:Y:S06]  /*0460*/  BRA.U !UP2, `(.L_x_8) ;  /* 0x000000010a207547 */ /* 0x000fec000b800000 */
[----:B------:R-:W-:Y:S01]  /*0470*/  UISETP.NE.U32.AND UP1, UPT, UR8, URZ, UPT ;  /* 0x000000ff0800728c */ /* 0x000fe2000bf25070 */
[----:B-----5:R-:W-:Y:S01]  /*0480*/  FSETP.NEU.AND P0, PT, R27, RZ, PT ;  /* 0x000000ff1b00720b */ /* 0x020fe20003f0d000 */
[----:B------:R-:W-:Y:S02]  /*0490*/  USEL UR4, URZ, 0xffffffff, UP0 ;  /* 0xffffffffff047887 */ /* 0x000fe40008000000 */
[----:B------:R-:W-:-:S10]  /*04a0*/  UISETP.NE.AND.EX UP1, UPT, UR9, URZ, UPT, UP1 ;  /* 0x000000ff0900728c */ /* 0x000fd4000bf25310 */
[----:B------:R-:W-:Y:S01]  /*04b0*/  VOTEU.ANY UP0, P0 ;  /* 0x0000000000ff7886 */ /* 0x000fe20000000100 */
[----:B------:R-:W-:-:S04]  /*04c0*/  @!UP1 USEL UR4, URZ, 0xffffffff, UP0 ;  /* 0xffffffffff049887 */ /* 0x000fc80008000000 */
[----:B------:R-:W-:-:S04]  /*04d0*/  ULOP3.LUT UR4, UR4, 0x1, URZ, 0xc0, !UPT ;  /* 0x0000000104047892 */ /* 0x000fc8000f8ec0ff */
[----:B------:R-:W-:-:S11]  /*04e0*/  UISETP.NE.U32.AND UP4, UPT, UR4, 0x1, UPT ;  /* 0x000000010400788c */ /* 0x000fd6000bf85070 */
.L_x_8:
[----:B-1----:R-:W1:Y:S01]  /*04f0*/  SHFL.IDX PT, R2, R46, RZ, 0x1f ;  /* 0x00001fff2e027589 */ /* 0x002e6200000e0000 */
[----:B------:R-:W-:-:S04]  /*0500*/  UISETP.NE.AND UP0, UPT, UR17, 0x2, UPT ;  /* 0x000000021100788c */ /* 0x000fc8000bf05270 */
[----:B------:R-:W-:Y:S01]  /*0510*/  USEL UR48, URZ, 0x1, UP0 ;  /* 0x00000001ff307887 */ /* 0x000fe20008000000 */
[----:B-1----:R-:W-:-:S13]  /*0520*/  ISETP.NE.AND P0, PT, R2, RZ, PT ;  /* 0x000000ff0200720c */ /* 0x002fda0003f05270 */
[----:B------:R-:W-:Y:S05]  /*0530*/  @P0 BRA `(.L_x_9) ;  /* 0x0000000000cc0947 */ /* 0x000fea0003800000 */
[----:B------:R-:W-:Y:S01]  /*0540*/  ELECT P0, URZ, PT ;  /* 0x0000000000ff782f */ /* 0x000fe20003800000 */
[----:B------:R-:W-:-:S12]  /*0550*/  BSSY.RECONVERGENT B0, `(.L_x_9) ;  /* 0x0000031000007945 */ /* 0x000fd80003800200 */
[----:B------:R-:W-:Y:S05]  /*0560*/  @!P0 BRA `(.L_x_10) ;  /* 0x0000000000bc8947 */ /* 0x000fea0003800000 */
[----:B------:R-:W1:Y:S01]  /*0570*/  S2UR UR4, SR_CgaCtaId ;  /* 0x00000000000479c3 */ /* 0x000e620000008800 */
[----:B------:R-:W-:Y:S01]  /*0580*/  UMOV UR5, 0x400 ;  /* 0x0000040000057882 */ /* 0x000fe20000000000 */
[----:B------:R-:W-:Y:S01]  /*0590*/  UMOV UR8, 0x1 ;  /* 0x0000000100087882 */ /* 0x000fe20000000000 */
[----:B------:R-:W-:Y:S01]  /*05a0*/  UMOV UR6, 0x5 ;  /* 0x0000000500067882 */ /* 0x000fe20000000000 */
[----:B------:R-:W-:-:S04]  /*05b0*/  UIADD3 UR8, UPT, UPT, -UR8, 0x100000, URZ ;  /* 0x0010000008087890 */ /* 0x000fc8000fffe1ff */
[----:B------:R-:W-:Y:S02]  /*05c0*/  USHF.L.U32 UR9, UR8, 0xb, URZ ;  /* 0x0000000b08097899 */ /* 0x000fe400080006ff */
[----:B------:R-:W-:Y:S02]  /*05d0*/  USHF.L.U32 UR8, UR8, 0x1, URZ ;  /* 0x0000000108087899 */ /* 0x000fe400080006ff */
[----:B------:R-:W-:-:S04]  /*05e0*/  UIADD3 UR6, UPT, UPT, -UR6, 0x100000, URZ ;  /* 0x0010000006067890 */ /* 0x000fc8000fffe1ff */
[----:B------:R-:W-:Y:S02]  /*05f0*/  USHF.L.U32 UR7, UR6, 0xb, URZ ;  /* 0x0000000b06077899 */ /* 0x000fe400080006ff */
[----:B------:R-:W-:Y:S02]  /*0600*/  USHF.L.U32 UR6, UR6, 0x1, URZ ;  /* 0x0000000106067899 */ /* 0x000fe400080006ff */
[----:B-1----:R-:W-:Y:S01]  /*0610*/  ULEA UR4, UR4, UR5, 0x18 ;  /* 0x0000000504047291 */ /* 0x002fe2000f8ec0ff */
[----:B------:R-:W1:Y:S11]  /*0620*/  FENCE.VIEW.ASYNC.S ;  /* 0x00000000000073c6 */ /* 0x000e760000000000 */
[----:B-1----:R1:W3:Y:S01]  /*0630*/  SYNCS.EXCH.64 URZ, [UR4], UR8 ;  /* 0x0000000804ff75b2 */ /* 0x0022e20008000100 */
[----:B------:R1:W4:Y:S01]  /*0640*/  SYNCS.EXCH.64 URZ, [UR4+0x88], UR6 ;  /* 0x0000880604ff75b2 */ /* 0x0003220008000100 */
[----:B------:R1:W1:Y:S01]  /*0650*/  SYNCS.EXCH.64 URZ, [UR4+0x8], UR8 ;  /* 0x0000080804ff75b2 */ /* 0x0002620008000100 */
        /* <DEDUP_REMOVED lines=31> */
[----:B---34-:R-:W-:Y:S01]  /*0850*/  NOP ;  /* 0x0000000000007918 */ /* 0x018fe20000000000 */
.L_x_10:
[----:B-1----:R-:W-:Y:S05]  /*0860*/  BSYNC.RECONVERGENT B0 ;  /* 0x0000000000007941 */ /* 0x002fea0003800200 */
.L_x_9:
[----:B------:R-:W1:Y:S01]  /*0870*/  SHFL.IDX PT, R2, R46, RZ, 0x1f ;  /* 0x00001fff2e027589 */ /* 0x000e6200000e0000 */
[----:B------:R-:W-:Y:S01]  /*0880*/  NOP ;  /* 0x0000000000007918 */ /* 0x000fe20000000000 */
[----:B-1----:R-:W-:-:S13]  /*0890*/  ISETP.NE.AND P0, PT, R2, 0x1, PT ;  /* 0x000000010200780c */ /* 0x002fda0003f05270 */
[----:B------:R-:W-:Y:S05]  /*08a0*/  @P0 BRA `(.L_x_11) ;  /* 0x0000000000580947 */ /* 0x000fea0003800000 */
        /* <DEDUP_REMOVED lines=9> */
[----:B------:R-:W-:Y:S01]  /*0940*/  USHF.L.U32 UR6, UR6, 0x1, URZ ;  /* 0x0000000106067899 */ /* 0x000fe200080006ff */
[----:B------:R-:W-:Y:S01]  /*0950*/  ELECT P0, URZ, PT ;  /* 0x0000000000ff782f */ /* 0x000fe20003800000 */
[----:B-1----:R-:W-:Y:S01]  /*0960*/  ULEA UR4, UR4, UR5, 0x18 ;  /* 0x0000000504047291 */ /* 0x002fe2000f8ec0ff */
[----:B------:R-:W1:Y:S11]  /*0970*/  FENCE.VIEW.ASYNC.S ;  /* 0x00000000000073c6 */ /* 0x000e760000000000 */
[----:B-1----:R1:W3:Y:S01]  /*0980*/  SYNCS.EXCH.64 URZ, [UR4+0x110], UR8 ;  /* 0x0001100804ff75b2 */ /* 0x0022e20008000100 */
[----:B------:R1:W4:Y:S01]  /*0990*/  SYNCS.EXCH.64 URZ, [UR4+0x130], UR6 ;  /* 0x0001300604ff75b2 */ /* 0x0003220008000100 */
[----:B------:R1:W1:Y:S01]  /*09a0*/  SYNCS.EXCH.64 URZ, [UR4+0x118], UR8 ;  /* 0x0001180804ff75b2 */ /* 0x0002620008000100 */
[----:B------:R1:W1:Y:S01]  /*09b0*/  SYNCS.EXCH.64 URZ, [UR4+0x138], UR6 ;  /* 0x0001380604ff75b2 */ /* 0x0002620008000100 */
[----:B------:R1:W1:Y:S01]  /*09c0*/  SYNCS.EXCH.64 URZ, [UR4+0x120], UR8 ;  /* 0x0001200804ff75b2 */ /* 0x0002620008000100 */
[----:B------:R1:W1:Y:S01]  /*09d0*/  SYNCS.EXCH.64 URZ, [UR4+0x140], UR6 ;  /* 0x0001400604ff75b2 */ /* 0x0002620008000100 */
[----:B------:R1:W1:Y:S01]  /*09e0*/  SYNCS.EXCH.64 URZ, [UR4+0x128], UR8 ;  /* 0x0001280804ff75b2 */ /* 0x0002620008000100 */
[----:B------:R1:W1:Y:S01]  /*09f0*/  SYNCS.EXCH.64 URZ, [UR4+0x148], UR6 ;  /* 0x0001480604ff75b2 */ /* 0x0002620008000100 */
[----:B------:R-:W-:Y:S01]  /*0a00*/  NOP ;  /* 0x0000000000007918 */ /* 0x000fe20000000000 */
.L_x_11:
[----:B------:R-:W2:Y:S01]  /*0a10*/  SHFL.IDX PT, R2, R46, RZ, 0x1f ;  /* 0x00001fff2e027589 */ /* 0x000ea200000e0000 */
[----:B------:R-:W-:Y:S01]  /*0a20*/  NOP ;  /* 0x0000000000007918 */ /* 0x000fe20000000000 */
[----:B--2---:R-:W-:-:S13]  /*0a30*/  ISETP.NE.AND P0, PT, R2, 0x3, PT ;  /* 0x000000030200780c */ /* 0x004fda0003f05270 */
[----:B------:R-:W-:Y:S05]  /*0a40*/  @P0 BRA `(.L_x_12) ;  /* 0x0000000000300947 */ /* 0x000fea0003800000 */
[----:B-1----:R-:W1:Y:S01]  /*0a50*/  S2UR UR4, SR_CgaCtaId ;  /* 0x00000000000479c3 */ /* 0x002e620000008800 */
[----:B------:R-:W-:Y:S01]  /*0a60*/  UMOV UR6, 0x400 ;  /* 0x0000040000067882 */ /* 0x000fe20000000000 */
[----:B------:R-:W-:Y:S01]  /*0a70*/  UMOV UR5, 0x20 ;  /* 0x0000002000057882 */ /* 0x000fe20000000000 */
[----:B------:R-:W-:Y:S01]  /*0a80*/  ELECT P0, URZ, PT ;  /* 0x0000000000ff782f */ /* 0x000fe20003800000 */
[----:B-1----:R-:W-:Y:S02]  /*0a90*/  ULEA UR6, UR4, UR6, 0x18 ;  /* 0x0000000604067291 */ /* 0x002fe4000f8ec0ff */
[----:B------:R-:W-:-:S04]  /*0aa0*/  UIADD3 UR4, UPT, UPT, -UR5, 0x100000, URZ ;  /* 0x0010000005047890 */ /* 0x000fc8000fffe1ff */
[----:B------:R-:W-:Y:S02]  /*0ab0*/  USHF.L.U32 UR5, UR4, 0xb, URZ ;  /* 0x0000000b04057899 */ /* 0x000fe400080006ff */
[----:B------:R-:W-:Y:S01]  /*0ac0*/  USHF.L.U32 UR4, UR4, 0x1, URZ ;  /* 0x0000000104047899 */ /* 0x000fe200080006ff */
[----:B------:R-:W1:Y:S11]  /*0ad0*/  FENCE.VIEW.ASYNC.S ;  /* 0x00000000000073c6 */ /* 0x000e760000000000 */
[----:B-1----:R2:W1:Y:S01]  /*0ae0*/  SYNCS.EXCH.64 URZ, [UR6+0x150], UR4 ;  /* 0x0001500406ff75b2 */ /* 0x0024620008000100 */
[----:B------:R2:W1:Y:S02]  /*0af0*/  SYNCS.EXCH.64 URZ, [UR6+0x158], UR4 ;  /* 0x0001580406ff75b2 */ /* 0x0004640008000100 */
[----:B--2---:R-:W-:Y:S01]  /*0b00*/  NOP ;  /* 0x0000000000007918 */ /* 0x004fe20000000000 */
.L_x_12:
[----:B------:R-:W2:Y:S01]  /*0b10*/  SHFL.IDX PT, R2, R46, RZ, 0x1f ;  /* 0x00001fff2e027589 */ /* 0x000ea200000e0000 */
[----:B------:R-:W-:Y:S01]  /*0b20*/  NOP ;  /* 0x0000000000007918 */ /* 0x000fe20000000000 */
[----:B--2---:R-:W-:-:S13]  /*0b30*/  ISETP.NE.AND P0, PT, R2, 0x4, PT ;  /* 0x000000040200780c */ /* 0x004fda0003f05270 */
[----:B------:R-:W-:Y:S05]  /*0b40*/  @P0 BRA `(.L_x_13) ;  /* 0x00000000004c0947 */ /* 0x000fea0003800000 */
[----:B-1----:R-:W1:Y:S01]  /*0b50*/  S2UR UR6, SR_CgaCtaId ;  /* 0x00000000000679c3 */ /* 0x002e620000008800 */
[----:B------:R-:W-:Y:S01]  /*0b60*/  UMOV UR4, 0x720 ;  /* 0x0000072000047882 */ /* 0x000fe20000000000 */
[----:B------:R-:W-:Y:S01]  /*0b70*/  UMOV UR5, 0x400 ;  /* 0x0000040000057882 */ /* 0x000fe20000000000 */
[----:B------:R-:W-:Y:S01]  /*0b80*/  USEL UR4, UR4, 0x620, UP4 ;  /* 0x0000062004047887 */ /* 0x000fe2000a000000 */
[----:B------:R-:W-:Y:S01]  /*0b90*/  UMOV UR8, 0x1 ;  /* 0x0000000100087882 */ /* 0x000fe20000000000 */
[----:B------:R-:W-:Y:S01]  /*0ba0*/  ELECT P0, URZ, PT ;  /* 0x0000000000ff782f */ /* 0x000fe20003800000 */
[----:B------:R-:W-:-:S04]  /*0bb0*/  UIADD3 UR8, UPT, UPT, -UR8, 0x100000, URZ ;  /* 0x0010000008087890 */ /* 0x000fc8000fffe1ff */
[----:B------:R-:W-:Y:S02]  /*0bc0*/  USHF.L.U32 UR9, UR8, 0xb, URZ ;  /* 0x0000000b08097899 */ /* 0x000fe400080006ff */
[----:B------:R-:W-:Y:S02]  /*0bd0*/  USHF.L.U32 UR8, UR8, 0x1, URZ ;  /* 0x0000000108087899 */ /* 0x000fe400080006ff */
[----:B-1----:R-:W-:Y:S02]  /*0be0*/  ULEA UR6, UR6, UR5, 0x18 ;  /* 0x0000000506067291 */ /* 0x002fe4000f8ec0ff */
[----:B------:R-:W-:-:S04]  /*0bf0*/  UIADD3 UR4, UPT, UPT, -UR4, 0x100000, URZ ;  /* 0x0010000004047890 */ /* 0x000fc8000fffe1ff */
[----:B------:R-:W-:Y:S02]  /*0c00*/  USHF.L.U32 UR5, UR4, 0xb, URZ ;  /* 0x0000000b04057899 */ /* 0x000fe400080006ff */
[----:B------:R-:W-:Y:S01]  /*0c10*/  USHF.L.U32 UR4, UR4, 0x1, URZ ;  /* 0x0000000104047899 */ /* 0x000fe200080006ff */
[----:B------:R-:W1:Y:S03]  /*0c20*/  FENCE.VIEW.ASYNC.S ;  /* 0x00000000000073c6 */ /* 0x000e660000000000 */
[----:B-1----:R2:W1:Y:S08]  /*0c30*/  SYNCS.EXCH.64 URZ, [UR6+0x160], UR8 ;  /* 0x0001600806ff75b2 */ /* 0x0024700008000100 */
[----:B------:R2:W1:Y:S01]  /*0c40*/  SYNCS.EXCH.64 URZ, [UR6+0x170], UR4 ;  /* 0x0001700406ff75b2 */ /* 0x0004620008000100 */
[----:B------:R2:W1:Y:S01]  /*0c50*/  SYNCS.EXCH.64 URZ, [UR6+0x168], UR8 ;  /* 0x0001680806ff75b2 */ /* 0x0004620008000100 */
[----:B------:R2:W1:Y:S02]  /*0c60*/  SYNCS.EXCH.64 URZ, [UR6+0x178], UR4 ;  /* 0x0001780406ff75b2 */ /* 0x0004640008000100 */
[----:B--2---:R-:W-:Y:S01]  /*0c70*/  NOP ;  /* 0x0000000000007918 */ /* 0x004fe20000000000 */
.L_x_13:
[----:B------:R-:W2:Y:S01]  /*0c80*/  SHFL.IDX PT, R2, R46, RZ, 0x1f ;  /* 0x00001fff2e027589 */ /* 0x000ea200000e0000 */
[----:B------:R-:W-:Y:S01]  /*0c90*/  NOP ;  /* 0x0000000000007918 */ /* 0x000fe20000000000 */
[----:B--2---:R-:W-:-:S13]  /*0ca0*/  ISETP.NE.AND P0, PT, R2, 0x5, PT ;  /* 0x000000050200780c */ /* 0x004fda0003f05270 */
[----:B------:R-:W-:Y:S05]  /*0cb0*/  @P0 BRA `(.L_x_14) ;  /* 0x0000000000580947 */ /* 0x000fea0003800000 */
[----:B-1----:R-:W1:Y:S01]  /*0cc0*/  S2UR UR4, SR_CgaCtaId ;  /* 0x00000000000479c3 */ /* 0x002e620000008800 */
        /* <DEDUP_REMOVED lines=12> */
[----:B-1----:R2:W1:Y:S01]  /*0d90*/  SYNCS.EXCH.64 URZ, [UR4+0x180], UR8 ;  /* 0x0001800804ff75b2 */ /* 0x0024620008000100 */
[----:B------:R2:W1:Y:S01]  /*0da0*/  SYNCS.EXCH.64 URZ, [UR4+0x1a0], UR6 ;  /* 0x0001a00604ff75b2 */ /* 0x0004620008000100 */
[----:B------:R2:W1:Y:S01]  /*0db0*/  SYNCS.EXCH.64 URZ, [UR4+0x188], UR8 ;  /* 0x0001880804ff75b2 */ /* 0x0004620008000100 */
[----:B------:R2:W1:Y:S01]  /*0dc0*/  SYNCS.EXCH.64 URZ, [UR4+0x1a8], UR6 ;  /* 0x0001a80604ff75b2 */ /* 0x0004620008000100 */
[----:B------:R2:W1:Y:S01]  /*0dd0*/  SYNCS.EXCH.64 URZ, [UR4+0x190], UR8 ;  /* 0x0001900804ff75b2 */ /* 0x0004620008000100 */
[----:B------:R2:W1:Y:S01]  /*0de0*/  SYNCS.EXCH.64 URZ, [UR4+0x1b0], UR6 ;  /* 0x0001b00604ff75b2 */ /* 0x0004620008000100 */
[----:B------:R2:W1:Y:S01]  /*0df0*/  SYNCS.EXCH.64 URZ, [UR4+0x198], UR8 ;  /* 0x0001980804ff75b2 */ /* 0x0004620008000100 */
[----:B------:R2:W1:Y:S02]  /*0e00*/  SYNCS.EXCH.64 URZ, [UR4+0x1b8], UR6 ;  /* 0x0001b80604ff75b2 */ /* 0x0004640008000100 */
[----:B--2---:R-:W-:Y:S01]  /*0e10*/  NOP ;  /* 0x0000000000007918 */ /* 0x004fe20000000000 */
.L_x_14:
[----:B------:R-:W2:Y:S01]  /*0e20*/  SHFL.IDX PT, R2, R46, RZ, 0x1f ;  /* 0x00001fff2e027589 */ /* 0x000ea200000e0000 */
[----:B------:R-:W-:Y:S01]  /*0e30*/  NOP ;  /* 0x0000000000007918 */ /* 0x000fe20000000000 */
[----:B--2---:R-:W-:-:S13]  /*0e40*/  ISETP.NE.AND P0, PT, R2, 0x3, PT ;  /* 0x000000030200780c */ /* 0x004fda0003f05270 */
[----:B------:R-:W-:Y:S05]  /*0e50*/  @P0 BRA `(.L_x_15) ;  /* 0x0000000000380947 */ /* 0x000fea0003800000 */
[----:B------:R-:W2:Y:S01]  /*0e60*/  S2UR UR5, SR_CgaCtaId ;  /* 0x00000000000579c3 */ /* 0x000ea20000008800 */
[----:B-1----:R-:W-:Y:S01]  /*0e70*/  UMOV UR4, 0x400 ;  /* 0x0000040000047882 */ /* 0x002fe20000000000 */
[----:B------:R-:W-:Y:S01]  /*0e80*/  UMOV UR6, 0x20 ;  /* 0x0000002000067882 */ /* 0x000fe20000000000 */
[----:B------:R-:W-:Y:S01]  /*0e90*/  ELECT P0, URZ, PT ;  /* 0x0000000000ff782f */ /* 0x000fe20003800000 */
[----:B------:R-:W-:-:S04]  /*0ea0*/  UIADD3 UR6, UPT, UPT, -UR6, 0x100000, URZ ;  /* 0x0010000006067890 */ /* 0x000fc8000fffe1ff */
[----:B------:R-:W-:Y:S02]  /*0eb0*/  USHF.L.U32 UR7, UR6, 0xb, URZ ;  /* 0x0000000b06077899 */ /* 0x000fe400080006ff */
[----:B------:R-:W-:Y:S02]  /*0ec0*/  USHF.L.U32 UR6, UR6, 0x1, URZ ;  /* 0x0000000106067899 */ /* 0x000fe400080006ff */
[----:B--2---:R-:W-:Y:S01]  /*0ed0*/  ULEA UR4, UR5, UR4, 0x18 ;  /* 0x0000000405047291 */ /* 0x004fe2000f8ec0ff */
[----:B------:R-:W1:Y:S11]  /*0ee0*/  FENCE.VIEW.ASYNC.S ;  /* 0x00000000000073c6 */ /* 0x000e760000000000 */
[----:B-1----:R2:W1:Y:S01]  /*0ef0*/  SYNCS.EXCH.64 URZ, [UR4+0x1c0], UR6 ;  /* 0x0001c00604ff75b2 */ /* 0x0024620008000100 */
[----:B------:R2:W1:Y:S01]  /*0f00*/  SYNCS.EXCH.64 URZ, [UR4+0x1d0], UR6 ;  /* 0x0001d00604ff75b2 */ /* 0x0004620008000100 */
[----:B------:R2:W1:Y:S01]  /*0f10*/  SYNCS.EXCH.64 URZ, [UR4+0x1c8], UR6 ;  /* 0x0001c80604ff75b2 */ /* 0x0004620008000100 */
[----:B------:R2:W1:Y:S02]  /*0f20*/  SYNCS.EXCH.64 URZ, [UR4+0x1d8], UR6 ;  /* 0x0001d80604ff75b2 */ /* 0x0004640008000100 */
[----:B--2---:R-:W-:Y:S01]  /*0f30*/  NOP ;  /* 0x0000000000007918 */ /* 0x004fe20000000000 */
.L_x_15:
[----:B-1----:R-:W1:Y:S01]  /*0f40*/  LDCU UR4, c[0x0][0x36c] ;  /* 0x00006d80ff0477ac */ /* 0x002e620008000800 */
[----:B------:R-:W-:Y:S01]  /*0f50*/  ISETP.NE.OR P3, PT, R0, 0x2, !P3 ;  /* 0x000000020000780c */ /* 0x000fe20005f65670 */
[----:B------:R-:W-:Y:S01]  /*0f60*/  NOP ;  /* 0x0000000000007918 */ /* 0x000fe20000000000 */
[----:B------:R-:W-:Y:S01]  /*0f70*/  LOP3.LUT R0, R57, 0x1f, RZ, 0xc0, !PT ;  /* 0x0000001f39007812 */ /* 0x000fe200078ec0ff */
[----:B------:R-:W-:Y:S02]  /*0f80*/  UISETP.NE.AND UP5, UPT, UR17, URZ, UPT ;  /* 0x000000ff1100728c */ /* 0x000fe4000bfa5270 */
[----:B-1----:R-:W-:-:S09]  /*0f90*/  UISETP.EQ.U32.AND UP6, UPT, UR4, 0x1, UPT ;  /* 0x000000010400788c */ /* 0x002fd2000bfc2070 */
[----:B------:R-:W-:Y:S05]  /*0fa0*/  BRA.U !UP6, `(.L_x_16) ;  /* 0x000000010e087547 */ /* 0x000fea000b800000 */
[----:B---34-:R-:W-:Y:S01]  /*0fb0*/  UCGABAR_ARV ;  /* 0x00000000000079c7 */ /* 0x018fe20008000000 */
[----:B------:R-:W-:Y:S05]  /*0fc0*/  BRA `(.L_x_17) ;  /* 0x0000000000047947 */ /* 0x000fea0003800000 */
.L_x_16:
[----:B---34-:R-:W-:Y:S01]  /*0fd0*/  NOP ;  /* 0x0000000000007918 */ /* 0x018fe20000000000 */
.L_x_17:
[----:B------:R-:W1:Y:S01]  /*0fe0*/  S2UR UR16, SR_CTAID.X ;  /* 0x00000000001079c3 */ /* 0x000e620000002500 */
[----:B------:R-:W-:-:S05]  /*0ff0*/  CS2R.32 R48, SR_CgaSize ;  /* 0x0000000000307805 */ /* 0x000fca0000008a00 */
[----:B------:R-:W-:-:S05]  /*1000*/  IMAD R48, R48, -0xa0, RZ ;  /* 0xffffff6030307824 */ /* 0x000fca00078e02ff */
[----:B------:R-:W-:-:S14]  /*1010*/  R2UR UR5, R48 ;  /* 0x00000000300572ca */ /* 0x000fdc00000e0000 */
[----:B------:R-:W2:Y:S01]  /*1020*/  LDCU UR5, c[0x0][UR5+0x2b0] ;  /* 0x00005600050577ac */ /* 0x000ea20008000800 */
[----:B------:R-:W-:-:S05]  /*1030*/  CS2R.32 R48, SR_CgaSize ;  /* 0x0000000000307805 */ /* 0x000fca0000008a00 */
[----:B------:R-:W-:-:S05]  /*1040*/  IMAD R48, R48, -0xa0, RZ ;  /* 0xffffff6030307824 */ /* 0x000fca00078e02ff */
[----:B------:R-:W-:-:S14]  /*1050*/  R2UR UR4, R48 ;  /* 0x00000000300472ca */ /* 0x000fdc00000e0000 */
[----:B------:R-:W3:Y:S01]  /*1060*/  LDCU UR4, c[0x0][UR4+0x2b4] ;  /* 0x00005680040477ac */ /* 0x000ee20008000800 */
[----:B------:R-:W4:Y:S01]  /*1070*/  S2UR UR20, SR_CTAID.Y ;  /* 0x00000000001479c3 */ /* 0x000f220000002600 */
[----:B------:R-:W-:-:S05]  /*1080*/  CS2R.32 R48, SR_CgaSize ;  /* 0x0000000000307805 */ /* 0x000fca0000008a00 */
[----:B------:R-:W-:-:S05]  /*1090*/  IMAD R48, R48, -0xa0, RZ ;  /* 0xffffff6030307824 */ /* 0x000fca00078e02ff */
[----:B------:R-:W-:-:S14]  /*10a0*/  R2UR UR7, R48 ;  /* 0x00000000300772ca */ /* 0x000fdc00000e0000 */
[----:B------:R-:W3:Y:S01]  /*10b0*/  LDCU UR7, c[0x0][UR7+0x2a0] ;  /* 0x00005400070777ac */ /* 0x000ee20008000800 */
[----:B------:R-:W-:-:S05]  /*10c0*/  CS2R.32 R48, SR_CgaSize ;  /* 0x0000000000307805 */ /* 0x000fca0000008a00 */
[----:B------:R-:W-:-:S05]  /*10d0*/  IMAD R48, R48, -0xa0, RZ ;  /* 0xffffff6030307824 */ /* 0x000fca00078e02ff */
[----:B------:R-:W-:-:S14]  /*10e0*/  R2UR UR8, R48 ;  /* 0x00000000300872ca */ /* 0x000fdc00000e0000 */
[----:B------:R-:W3:Y:S01]  /*10f0*/  LDCU UR8, c[0x0][UR8+0x2a4] ;  /* 0x00005480080877ac */ /* 0x000ee20008000800 */
[----:B------:R-:W3:Y:S01]  /*1100*/  S2UR UR9, SR_CgaCtaId ;  /* 0x00000000000979c3 */ /* 0x000ee20000008800 */
[----:B------:R-:W3:Y:S01]  /*1110*/  LDCU UR21, c[0x0][0xb24] ;  /* 0x00016480ff1577ac */ /* 0x000ee20008000800 */
[----:B------:R-:W3:Y:S01]  /*1120*/  LDCU UR42, c[0x0][0xb24] ;  /* 0x00016480ff2a77ac */ /* 0x000ee20008000800 */
[----:B-1----:R-:W-:Y:S01]  /*1130*/  I2FP.F32.U32 R3, UR16 ;  /* 0x0000001000037c45 */ /* 0x002fe20008201000 */
[----:B------:R-:W1:Y:S04]  /*1140*/  LDCU UR29, c[0x0][0xb30] ;  /* 0x00016600ff1d77ac */ /* 0x000e680008000800 */
[----:B--2---:R-:W-:Y:S01]  /*1150*/  FMUL R3, R3, UR5 ;  /* 0x0000000503037c20 */ /* 0x004fe20008400000 */
[----:B------:R-:W-:Y:S01]  /*1160*/  UMOV UR34, 0x11 ;  /* 0x0000001100227882 */ /* 0x000fe20000000000 */
[----:B----4-:R-:W-:-:S04]  /*1170*/  I2FP.F32.U32 R2, UR20 ;  /* 0x0000001400027c45 */ /* 0x010fc80008201000 */
[----:B------:R-:W2:Y:S01]  /*1180*/  F2I.U32.TRUNC.NTZ R3, R3 ;  /* 0x0000000300037305 */ /* 0x000ea2000020f000 */
[----:B---3--:R-:W-:Y:S01]  /*1190*/  FMUL R2, R2, UR4 ;  /* 0x0000000402027c20 */ /* 0x008fe20008400000 */
[----:B------:R-:W-:Y:S02]  /*11a0*/  ULOP3.LUT UR5, UR9, 0x4, URZ, 0xc0, !UPT ;  /* 0x0000000409057892 */ /* 0x000fe4000f8ec0ff */
[----:B------:R-:W-:-:S04]  /*11b0*/  ULOP3.LUT UR50, UR9, 0x3, URZ, 0xc0, !UPT ;  /* 0x0000000309327892 */ /* 0x000fc8000f8ec0ff */
[----:B------:R-:W3:Y:S01]  /*11c0*/  F2I.U32.TRUNC.NTZ R2, R2 ;  /* 0x0000000200027305 */ /* 0x000ee2000020f000 */
[----:B------:R-:W-:Y:S02]  /*11d0*/  UISETP.GT.U32.AND UP0, UPT, UR5, 0xffff, UPT ;  /* 0x0000ffff0500788c */ /* 0x000fe4000bf04070 */
[----:B------:R-:W-:Y:S02]  /*11e0*/  UISETP.GT.U32.AND UP1, UPT, UR50, 0xffff, UPT ;  /* 0x0000ffff3200788c */ /* 0x000fe4000bf24070 */
[----:B------:R-:W-:Y:S01]  /*11f0*/  USEL UR26, UR5, 0xffff, !UP0 ;  /* 0x0000ffff051a7887 */ /* 0x000fe2000c000000 */
[----:B--2---:R-:W-:Y:S01]  /*1200*/  R2UR UR4, R3 ;  /* 0x00000000030472ca */ /* 0x004fe200000e0000 */
[----:B------:R-:W-:Y:S02]  /*1210*/  USHF.R.U32.HI UR32, URZ, 0x2, UR9 ;  /* 0x00000002ff207899 */ /* 0x000fe40008011609 */
[----:B------:R-:W-:Y:S02]  /*1220*/  USHF.L.U32 UR31, UR9, 0x8, URZ ;  /* 0x00000008091f7899 */ /* 0x000fe400080006ff */
[----:B------:R-:W-:-:S02]  /*1230*/  USHF.L.U32 UR30, UR9, 0xa, URZ ;  /* 0x0000000a091e7899 */ /* 0x000fc400080006ff */
[----:B------:R-:W-:Y:S01]  /*1240*/  USEL UR27, UR50, 0xffff, !UP1 ;  /* 0x0000ffff321b7887 */ /* 0x000fe2000c800000 */
[----:B---3--:R-:W-:Y:S02]  /*1250*/  R2UR UR6, R2 ;  /* 0x00000000020672ca */ /* 0x008fe400000e0000 */
[----:B------:R-:W-:-:S03]  /*1260*/  PRMT R2, RZ, 0x7610, R2 ;  /* 0x00007610ff027816 */ /* 0x000fc60000000002 */
[----:B------:R-:W-:-:S04]  /*1270*/  UIADD3 UR5, UPT, UPT, -UR4, URZ, URZ ;  /* 0x000000ff04057290 */ /* 0x000fc8000fffe1ff */
[----:B------:R-:W-:-:S04]  /*1280*/  UIMAD UR5, UR7, UR5, UR16 ;  /* 0x00000005070572a4 */ /* 0x000fc8000f8e0210 */
[----:B------:R-:W-:Y:S02]  /*1290*/  UIADD3 UR4, UPT, UPT, -UR6, URZ, URZ ;  /* 0x000000ff06047290 */ /* 0x000fe4000fffe1ff */
[----:B------:R-:W-:Y:S02]  /*12a0*/  IMAD.U32 R48, RZ, RZ, UR5 ;  /* 0x00000005ff307e24 */ /* 0x000fe4000f8e00ff */
[----:B------:R-:W-:-:S06]  /*12b0*/  UIMAD UR4, UR8, UR4, UR20 ;  /* 0x00000004080472a4 */ /* 0x000fcc000f8e0214 */
[----:B------:R-:W-:Y:S01]  /*12c0*/  IMAD.U32 R47, RZ, RZ, UR4 ;  /* 0x00000004ff2f7e24 */ /* 0x000fe2000f8e00ff */
[----:B-1----:R-:W-:Y:S06]  /*12d0*/  BRA.U UP5, `(.L_x_18) ;  /* 0x0000000105747547 */ /* 0x002fec000b800000 */
[----:B------:R-:W-:Y:S02]  /*12e0*/  R2UR UR4, R47 ;  /* 0x000000002f0472ca */ /* 0x000fe400000e0000 */
[----:B------:R-:W-:-:S11]  /*12f0*/  R2UR UR8, R48 ;  /* 0x00000000300872ca */ /* 0x000fd600000e0000 */
[----:B------:R-:W-:Y:S02]  /*1300*/  UISETP.NE.AND UP2, UPT, UR4, URZ, UPT ;  /* 0x000000ff0400728c */ /* 0x000fe4000bf45270 */
[----:B------:R-:W-:Y:S02]  /*1310*/  UISETP.NE.AND UP3, UPT, UR4, 0x1, UPT ;  /* 0x000000010400788c */ /* 0x000fe4000bf65270 */
[----:B------:R-:W-:Y:S02]  /*1320*/  UISETP.NE.AND UP0, UPT, UR8, URZ, UP2 ;  /* 0x000000ff0800728c */ /* 0x000fe40009705270 */
[----:B------:R-:W-:Y:S02]  /*1330*/  USEL UR4, URZ, 0x10, UP3 ;  /* 0x00000010ff047887 */ /* 0x000fe40009800000 */
[----:B------:R-:W-:Y:S02]  /*1340*/  USEL UR11, URZ, 0x1, UP0 ;  /* 0x00000001ff0b7887 */ /* 0x000fe40008000000 */
[----:B------:R-:W-:-:S02]  /*1350*/  UISETP.NE.AND UP0, UPT, UR8, URZ, UPT ;  /* 0x000000ff0800728c */ /* 0x000fc4000bf05270 */
[----:B------:R-:W-:Y:S02]  /*1360*/  USEL UR5, URZ, 0x2, UP2 ;  /* 0x00000002ff057887 */ /* 0x000fe40009000000 */
[----:B------:R-:W-:Y:S02]  /*1370*/  USEL UR9, UR4, 0x10, UP0 ;  /* 0x0000001004097887 */ /* 0x000fe40008000000 */
[----:B------:R-:W-:Y:S02]  /*1380*/  UISETP.NE.AND UP0, UPT, UR8, 0x1, UPT ;  /* 0x000000010800788c */ /* 0x000fe4000bf05270 */
[----:B------:R-:W-:Y:S02]  /*1390*/  USEL UR4, URZ, 0x20, UP3 ;  /* 0x00000020ff047887 */ /* 0x000fe40009800000 */
[----:B------:R-:W-:Y:S02]  /*13a0*/  UISETP.NE.AND UP1, UPT, UR8, 0x2, UPT ;  /* 0x000000020800788c */ /* 0x000fe4000bf25270 */
[----:B------:R-:W-:-:S02]  /*13b0*/  USEL UR6, URZ, 0x4, UP2 ;  /* 0x00000004ff067887 */ /* 0x000fc40009000000 */
[----:B------:R-:W-:Y:S02]  /*13c0*/  USEL UR7, UR5, 0x2, UP0 ;  /* 0x0000000205077887 */ /* 0x000fe40008000000 */
[----:B------:R-:W-:Y:S02]  /*13d0*/  USEL UR10, UR4, 0x20, UP0 ;  /* 0x00000020040a7887 */ /* 0x000fe40008000000 */
[----:B------:R-:W-:Y:S02]  /*13e0*/  UISETP.NE.AND UP0, UPT, UR8, 0x3, UPT ;  /* 0x000000030800788c */ /* 0x000fe4000bf05270 */
[----:B------:R-:W-:Y:S02]  /*13f0*/  USEL UR5, URZ, 0x40, UP3 ;  /* 0x00000040ff057887 */ /* 0x000fe40009800000 */
[----:B------:R-:W-:Y:S02]  /*1400*/  USEL UR8, UR6, 0x4, UP1 ;  /* 0x0000000406087887 */ /* 0x000fe40008800000 */
[----:B------:R-:W-:-:S02]  /*1410*/  USEL UR4, URZ, 0x8, UP2 ;  /* 0x00000008ff047887 */ /* 0x000fc40009000000 */
[----:B------:R-:W-:Y:S02]  /*1420*/  UIADD3 UR6, UPT, UPT, UR7, UR9, UR11 ;  /* 0x0000000907067290 */ /* 0x000fe4000fffe00b */
[----:B------:R-:W-:Y:S02]  /*1430*/  USEL UR7, UR5, 0x40, UP1 ;  /* 0x0000004005077887 */ /* 0x000fe40008800000 */
[----:B------:R-:W-:Y:S02]  /*1440*/  USEL UR12, URZ, 0x80, UP3 ;  /* 0x00000080ff0c7887 */ /* 0x000fe40009800000 */
[----:B------:R-:W-:Y:S02]  /*1450*/  USEL UR4, UR4, 0x8, UP0 ;  /* 0x0000000804047887 */ /* 0x000fe40008000000 */
[----:B------:R-:W-:Y:S02]  /*1460*/  UIADD3 UR5, UPT, UPT, UR8, UR10, UR6 ;  /* 0x0000000a08057290 */ /* 0x000fe4000fffe006 */
[----:B------:R-:W-:-:S02]  /*1470*/  USEL UR6, UR12, 0x80, UP0 ;  /* 0x000000800c067887 */ /* 0x000fc40008000000 */
[----:B------:R-:W-:-:S04]  /*1480*/  UIADD3 UR4, UPT, UPT, UR4, UR7, UR5 ;  /* 0x0000000704047290 */ /* 0x000fc8000fffe005 */
[----:B------:R-:W-:-:S06]  /*1490*/  UIADD3 UR4, UPT, UPT, UR4, UR6, URZ ;  /* 0x0000000604047290 */ /* 0x000fcc000fffe0ff */
[----:B------:R-:W-:-:S07]  /*14a0*/  IMAD.U32 R2, RZ, RZ, UR4 ;  /* 0x00000004ff027e24 */ /* 0x000fce000f8e00ff */
.L_x_18:
[----:B------:R-:W1:Y:S01]  /*14b0*/  S2UR UR36, SR_CTAID.Z ;  /* 0x00000000002479c3 */ /* 0x000e620000002700 */
[----:B------:R-:W-:Y:S01]  /*14c0*/  UISETP.GE.AND UP0, UPT, UR21, 0x1, UPT ;  /* 0x000000011500788c */ /* 0x000fe2000bf06270 */
[----:B------:R-:W-:-:S08]  /*14d0*/  UMOV UR33, 0xf ;  /* 0x0000000f00217882 */ /* 0x000fd00000000000 */
[----:B------:R-:W-:Y:S05]  /*14e0*/  BRA.U !UP0, `(.L_x_19) ;  /* 0x0000000108d47547 */ /* 0x000fea000b800000 */
[----:B------:R-:W2:Y:S01]  /*14f0*/  LDCU.128 UR12, c[0x0][0xb10] ;  /* 0x00016200ff0c77ac */ /* 0x000ea20008000c00 */
[----:B------:R-:W3:Y:S01]  /*1500*/  LDCU UR6, c[0x0][0x370] ;  /* 0x00006e00ff0677ac */ /* 0x000ee20008000800 */
[----:B------:R-:W4:Y:S01]  /*1510*/  LDCU UR5, c[0x0][0x374] ;  /* 0x00006e80ff0577ac */ /* 0x000f220008000800 */
[----:B------:R-:W1:Y:S01]  /*1520*/  LDCU UR28, c[0x0][0xb0c] ;  /* 0x00016180ff1c77ac */ /* 0x000e620008000800 */
[----:B------:R-:W1:Y:S01]  /*1530*/  LDCU UR4, c[0x0][0xb20] ;  /* 0x00016400ff0477ac */ /* 0x000e620008000800 */
[----:B------:R-:W1:Y:S01]  /*1540*/  LDCU.64 UR8, c[0x0][0xb28] ;  /* 0x00016500ff0877ac */ /* 0x000e620008000a00 */
[----:B--2---:R-:W-:Y:S02]  /*1550*/  UISETP.NE.AND UP0, UPT, UR14, 0x1, UPT ;  /* 0x000000010e00788c */ /* 0x004fe4000bf05270 */
[----:B----4-:R-:W-:Y:S02]  /*1560*/  UIMAD.WIDE.U32 UR10, UR5, UR15, URZ ;  /* 0x0000000f050a72a5 */ /* 0x010fe4000f8e00ff */
[----:B---3--:R-:W-:-:S02]  /*1570*/  UIMAD.WIDE.U32 UR22, UR6, UR12, URZ ;  /* 0x0000000c061672a5 */ /* 0x008fc4000f8e00ff */
[----:B-1----:R-:W-:Y:S02]  /*1580*/  UISETP.NE.AND UP1, UPT, UR28, 0x1, UPT ;  /* 0x000000011c00788c */ /* 0x002fe4000bf25270 */
[----:B------:R-:W-:Y:S01]  /*1590*/  UISETP.NE.AND UP2, UPT, UR21, 0x1, UPT ;  /* 0x000000011500788c */ /* 0x000fe2000bf45270 */
[----:B------:R-:W-:Y:S02]  /*15a0*/  UMOV UR10, UR11 ;  /* 0x0000000b000a7c82 */ /* 0x000fe40008000000 */
[----:B------:R-:W-:Y:S01]  /*15b0*/  UMOV UR22, UR23 ;  /* 0x0000001700167c82 */ /* 0x000fe20008000000 */
[----:B------:R-:W-:Y:S02]  /*15c0*/  @UP0 USHF.R.U32.HI UR5, URZ, UR4, UR10 ;  /* 0x00000004ff050299 */ /* 0x000fe4000801160a */
[----:B------:R-:W-:Y:S02]  /*15d0*/  UIMAD.WIDE.U32 UR24, UR20, UR15, URZ ;  /* 0x0000000f141872a5 */ /* 0x000fe4000f8e00ff */
[----:B------:R-:W-:-:S02]  /*15e0*/  UIMAD.WIDE.U32 UR10, UR5, UR8, URZ ;  /* 0x00000008050a72a5 */ /* 0x000fc4000f8e00ff */
[----:B------:R-:W-:Y:S02]  /*15f0*/  @UP1 USHF.R.U32.HI UR6, URZ, UR13, UR22 ;  /* 0x0000000dff061299 */ /* 0x000fe40008011616 */
[----:B------:R-:W-:Y:S02]  /*1600*/  UIMAD.WIDE.U32 UR18, UR16, UR12, URZ ;  /* 0x0000000c101272a5 */ /* 0x000fe4000f8e00ff */
[----:B------:R-:W-:Y:S01]  /*1610*/  UIMAD.WIDE.U32 UR22, UR6, UR8, URZ ;  /* 0x00000008061672a5 */ /* 0x000fe2000f8e00ff */
[----:B------:R-:W-:Y:S01]  /*1620*/  UMOV UR24, UR25 ;  /* 0x0000001900187c82 */ /* 0x000fe20008000000 */
[----:B------:R-:W-:Y:S01]  /*1630*/  UMOV UR10, UR11 ;  /* 0x0000000b000a7c82 */ /* 0x000fe20008000000 */
[----:B------:R-:W-:Y:S02]  /*1640*/  USHF.R.U32.HI UR24, URZ, UR4, UR24 ;  /* 0x00000004ff187299 */ /* 0x000fe40008011618 */
[----:B------:R-:W-:Y:S02]  /*1650*/  @UP2 USHF.R.U32.HI UR5, URZ, UR9, UR10 ;  /* 0x00000009ff052299 */ /* 0x000fe4000801160a */
[----:B------:R-:W-:Y:S01]  /*1660*/  UMOV UR7, UR23 ;  /* 0x0000001700077c82 */ /* 0x000fe20008000000 */
[----:B------:R-:W-:Y:S01]  /*1670*/  UMOV UR18, UR19 ;  /* 0x0000001300127c82 */ /* 0x000fe20008000000 */
[----:B------:R-:W-:-:S02]  /*1680*/  @UP2 USHF.R.U32.HI UR6, URZ, UR9, UR7 ;  /* 0x00000009ff062299 */ /* 0x000fc40008011607 */
[----:B------:R-:W-:Y:S02]  /*1690*/  USHF.R.U32.HI UR18, URZ, UR13, UR18 ;  /* 0x0000000dff127299 */ /* 0x000fe40008011612 */
[----:B------:R-:W-:Y:S02]  /*16a0*/  USEL UR4, UR20, UR24, !UP0 ;  /* 0x0000001814047287 */ /* 0x000fe4000c000000 */
[----:B------:R-:W-:Y:S02]  /*16b0*/  UIMAD UR7, UR5, UR21, URZ ;  /* 0x00000015050772a4 */ /* 0x000fe4000f8e02ff */
[----:B------:R-:W-:Y:S02]  /*16c0*/  USEL UR5, UR16, UR18, !UP1 ;  /* 0x0000001210057287 */ /* 0x000fe4000c800000 */
[----:B------:R-:W-:Y:S02]  /*16d0*/  UIMAD UR12, UR6, UR21, URZ ;  /* 0x00000015060c72a4 */ /* 0x000fe4000f8e02ff */
[----:B------:R-:W-:-:S02]  /*16e0*/  UISETP.GE.AND UP0, UPT, UR4, UR7, UPT ;  /* 0x000000070400728c */ /* 0x000fc4000bf06270 */
[----:B------:R-:W-:Y:S02]  /*16f0*/  UIMAD.WIDE.U32 UR10, UR4, UR8, URZ ;  /* 0x00000008040a72a5 */ /* 0x000fe4000f8e00ff */
[----:B------:R-:W-:Y:S02]  /*1700*/  UISETP.GE.OR UP0, UPT, UR5, UR12, UP0 ;  /* 0x0000000c0500728c */ /* 0x000fe40008706670 */
[----:B------:R-:W-:Y:S02]  /*1710*/  UIMAD.WIDE.U32 UR12, UR5, UR8, URZ ;  /* 0x00000008050c72a5 */ /* 0x000fe4000f8e00ff */
[----:B------:R-:W-:Y:S01]  /*1720*/  UIADD3 UR10, UPT, UPT, -UR4, URZ, URZ ;  /* 0x000000ff040a7290 */ /* 0x000fe2000fffe1ff */
[----:B------:R-:W-:Y:S01]  /*1730*/  UMOV UR8, UR11 ;  /* 0x0000000b00087c82 */ /* 0x000fe20008000000 */
[----:B------:R-:W-:Y:S02]  /*1740*/  UIADD3 UR11, UPT, UPT, -UR5, URZ, URZ ;  /* 0x000000ff050b7290 */ /* 0x000fe4000fffe1ff */
[----:B------:R-:W-:-:S03]  /*1750*/  USHF.R.U32.HI UR8, URZ, UR9, UR8 ;  /* 0x00000009ff087299 */ /* 0x000fc60008011608 */
[----:B------:R-:W-:Y:S01]  /*1760*/  @!UP0 UMOV UR7, UR13 ;  /* 0x0000000d00078c82 */ /* 0x000fe20008000000 */
[----:B------:R-:W-:Y:S02]  /*1770*/  UIMAD UR20, UR14, UR10, UR20 ;  /* 0x0000000a0e1472a4 */ /* 0x000fe4000f8e0214 */
[----:B------:R-:W-:Y:S02]  /*1780*/  USEL UR8, UR4, UR8, !UP2 ;  /* 0x0000000804087287 */ /* 0x000fe4000d000000 */
[----:B------:R-:W-:Y:S02]  /*1790*/  @!UP0 USHF.R.U32.HI UR7, URZ, UR9, UR7 ;  /* 0x00000009ff078299 */ /* 0x000fe40008011607 */
[----:B------:R-:W-:Y:S02]  /*17a0*/  UIADD3 UR9, UPT, UPT, -UR8, URZ, URZ ;  /* 0x000000ff08097290 */ /* 0x000fe4000fffe1ff */
[----:B------:R-:W-:Y:S02]  /*17b0*/  @!UP0 USEL UR7, UR5, UR7, !UP2 ;  /* 0x0000000705078287 */ /* 0x000fe4000d000000 */
[----:B------:R-:W-:-:S02]  /*17c0*/  UIMAD UR9, UR21, UR9, UR4 ;  /* 0x00000009150972a4 */ /* 0x000fc4000f8e0204 */
[----:B------:R-:W-:Y:S02]  /*17d0*/  @!UP0 UIADD3 UR8, UPT, UPT, UR8, -UR7, URZ ;  /* 0x8000000708088290 */ /* 0x000fe4000fffe0ff */
[----:B------:R-:W-:Y:S02]  /*17e0*/  @!UP0 UIMAD UR6, UR9, UR6, UR7 ;  /* 0x00000006090682a4 */ /* 0x000fe4000f8e0207 */
[----:B------:R-:W-:Y:S02]  /*17f0*/  @!UP0 UIMAD UR4, UR8, UR21, UR5 ;  /* 0x00000015080482a4 */ /* 0x000fe4000f8e0205 */
[----:B------:R-:W-:Y:S02]  /*1800*/  UIMAD UR16, UR28, UR11, UR16 ;  /* 0x0000000b1c1072a4 */ /* 0x000fe4000f8e0210 */
[----:B------:R-:W-:Y:S01]  /*1810*/  UIMAD UR20, UR4, UR14, UR20 ;  /* 0x0000000e041472a4 */ /* 0x000fe2000f8e0214 */
[----:B------:R-:W-:Y:S02]  /*1820*/  @!UP0 UMOV UR5, UR6 ;  /* 0x0000000600058c82 */ /* 0x000fe40008000000 */
[----:B------:R-:W-:-:S12]  /*1830*/  UIMAD UR16, UR5, UR28, UR16 ;  /* 0x0000001c051072a4 */ /* 0x000fd8000f8e0210 */
.L_x_19:
[----:B------:R-:W-:Y:S02]  /*1840*/  UISETP.NE.AND UP1, UPT, UR29, 0x1, UPT ;  /* 0x000000011d00788c */ /* 0x000fe4000bf25270 */
[----:B------:R-:W-:Y:S02]  /*1850*/  ULOP3.LUT UR27, UR27, 0xffff, URZ, 0xc0, !UPT ;  /* 0x0000ffff1b1b7892 */ /* 0x000fe4000f8ec0ff */
[----:B------:R-:W-:Y:S02]  /*1860*/  ULOP3.LUT UR26, UR26, 0xffff, URZ, 0xc0, !UPT ;  /* 0x0000ffff1a1a7892 */ /* 0x000fe4000f8ec0ff */
[----:B------:R-:W-:Y:S02]  /*1870*/  UISETP.NE.AND UP0, UPT, UR17, 0x2, UPT ;  /* 0x000000021100788c */ /* 0x000fe4000bf05270 */
[----:B------:R-:W-:Y:S02]  /*1880*/  ULOP3.LUT UR31, UR31, 0x400, URZ, 0xc0, !UPT ;  /* 0x000004001f1f7892 */ /* 0x000fe4000f8ec0ff */
[----:B------:R-:W-:-:S02]  /*1890*/  ULOP3.LUT UR30, UR30, 0xc00, URZ, 0xc0, !UPT ;  /* 0x00000c001e1e7892 */ /* 0x000fc4000f8ec0ff */
[----:B------:R-:W-:Y:S02]  /*18a0*/  USHF.L.U32 UR27, UR34, UR27, URZ ;  /* 0x0000001b221b7299 */ /* 0x000fe400080006ff */
[----:B------:R-:W-:Y:S01]  /*18b0*/  USHF.L.U32 UR26, UR33, UR26, URZ ;  /* 0x0000001a211a7299 */ /* 0x000fe200080006ff */
[----:B------:R-:W-:Y:S11]  /*18c0*/  BRA.U UP1, `(.L_x_20) ;  /* 0x0000000101447547 */ /* 0x000ff6000b800000 */
[----:B------:R-:W2:Y:S01]  /*18d0*/  LDCU.128 UR8, c[0x0][0xb10] ;  /* 0x00016200ff0877ac */ /* 0x000ea20008000c00 */
[----:B------:R-:W3:Y:S01]  /*18e0*/  LDCU UR12, c[0x0][0xb0c] ;  /* 0x00016180ff0c77ac */ /* 0x000ee20008000800 */
[----:B------:R-:W4:Y:S01]  /*18f0*/  LDCU UR13, c[0x0][0xb20] ;  /* 0x00016400ff0d77ac */ /* 0x000f220008000800 */
[----:B--2---:R-:W-:Y:S02]  /*1900*/  UIMAD.WIDE.U32 UR6, UR16, UR8, URZ ;  /* 0x00000008100672a5 */ /* 0x004fe4000f8e00ff */
[----:B------:R-:W-:Y:S02]  /*1910*/  UIMAD.WIDE.U32 UR4, UR20, UR11, URZ ;  /* 0x0000000b140472a5 */ /* 0x000fe4000f8e00ff */
[----:B---3--:R-:W-:Y:S02]  /*1920*/  UISETP.NE.AND UP2, UPT, UR12, 0x1, UPT ;  /* 0x000000010c00788c */ /* 0x008fe4000bf45270 */
[----:B------:R-:W-:Y:S01]  /*1930*/  UISETP.NE.AND UP1, UPT, UR10, 0x1, UPT ;  /* 0x000000010a00788c */ /* 0x000fe2000bf25270 */
[----:B------:R-:W-:-:S02]  /*1940*/  UMOV UR6, UR7 ;  /* 0x0000000700067c82 */ /* 0x000fc40008000000 */
[----:B------:R-:W-:Y:S01]  /*1950*/  UMOV UR4, UR5 ;  /* 0x0000000500047c82 */ /* 0x000fe20008000000 */
[----:B------:R-:W-:Y:S02]  /*1960*/  USHF.R.U32.HI UR6, URZ, UR9, UR6 ;  /* 0x00000009ff067299 */ /* 0x000fe40008011606 */
[----:B----4-:R-:W-:Y:S02]  /*1970*/  USHF.R.U32.HI UR4, URZ, UR13, UR4 ;  /* 0x0000000dff047299 */ /* 0x010fe40008011604 */
[----:B------:R-:W-:Y:S02]  /*1980*/  USEL UR5, UR16, UR6, !UP2 ;  /* 0x0000000610057287 */ /* 0x000fe4000d000000 */
[----:B------:R-:W-:-:S04]  /*1990*/  USEL UR4, UR20, UR4, !UP1 ;  /* 0x0000000414047287 */ /* 0x000fc8000c800000 */
[----:B------:R-:W-:Y:S02]  /*19a0*/  UIADD3 UR6, UPT, UPT, UR5, -UR4, URZ ;  /* 0x8000000405067290 */ /* 0x000fe4000fffe0ff */
[----:B------:R-:W-:Y:S02]  /*19b0*/  UIADD3 UR4, UPT, UPT, -UR5, UR4, URZ ;  /* 0x0000000405047290 */ /* 0x000fe4000fffe1ff */
[----:B------:R-:W-:Y:S02]  /*19c0*/  UIMAD UR20, UR6, UR10, UR20 ;  /* 0x0000000a061472a4 */ /* 0x000fe4000f8e0214 */
[----:B------:R-:W-:-:S12]  /*19d0*/  UIMAD UR16, UR4, UR12, UR16 ;  /* 0x0000000c041072a4 */ /* 0x000fd8000f8e0210 */
.L_x_20:
[----:B------:R-:W-:Y:S05]  /*19e0*/  BRA.U !UP6, `(.L_x_21) ;  /* 0x000000010e0c7547 */ /* 0x000fea000b800000 */
[----:B------:R-:W-:Y:S01]  /*19f0*/  UCGABAR_WAIT ;  /* 0x0000000000007dc7 */ /* 0x000fe20008000000 */
[----:B------:R-:W-:Y:S01]  /*1a00*/  CCTL.IVALL ;  /* 0x00000000ff00798f */ /* 0x000fe20002000000 */
[----:B------:R-:W-:Y:S05]  /*1a10*/  BRA `(.L_x_22) ;  /* 0x0000000000047947 */ /* 0x000fea0003800000 */
.L_x_21:
[----:B------:R-:W-:Y:S06]  /*1a20*/  BAR.SYNC.DEFER_BLOCKING 0x0 ;  /* 0x0000000000007b1d */ /* 0x000fec0000010000 */
.L_x_22:
[----:B------:R-:W-:Y:S05]  /*1a30*/  BRA.U UP0, `(.L_x_23) ;  /* 0x0000001900b07547 */ /* 0x000fea000b800000 */
[----:B------:R-:W2:Y:S01]  /*1a40*/  LDCU UR7, c[0x0][0x38c] ;  /* 0x00007180ff0777ac */ /* 0x000ea20008000800 */
[----:B------:R-:W3:Y:S01]  /*1a50*/  S2UR UR8, SR_CgaCtaId ;  /* 0x00000000000879c3 */ /* 0x000ee20000008800 */
[----:B------:R-:W-:Y:S01]  /*1a60*/  PLOP3.LUT P1, PT, PT, PT, UP4, 0x80, 0x8 ;  /* 0x000000000008781c */ /* 0x000fe20003f2f048 */
[----:B------:R-:W-:Y:S01]  /*1a70*/  IMAD.MOV.U32 R12, RZ, RZ, 0x1 ;  /* 0x00000001ff0c7424 */ /* 0x000fe200078e00ff */
[----:B------:R-:W-:Y:S01]  /*1a80*/  UISETP.NE.AND UP0, UPT, UR17, URZ, UPT ;  /* 0x000000ff1100728c */ /* 0x000fe2000bf05270 */
[----:B------:R-:W-:Y:S01]  /*1a90*/  ISETP.EQ.OR P2, PT, R0, RZ, P3 ;  /* 0x000000ff0000720c */ /* 0x000fe20001f42670 */
[----:B------:R-:W-:Y:S01]  /*1aa0*/  UMOV UR21, 0x400 ;  /* 0x0000040000157882 */ /* 0x000fe20000000000 */
[----:B------:R-:W-:Y:S01]  /*1ab0*/  USHF.L.U32 UR5, UR32, 0x5, URZ ;  /* 0x0000000520057899 */ /* 0x000fe200080006ff */
[----:B------:R-:W-:Y:S01]  /*1ac0*/  PLOP3.LUT P1, PT, P1, PT, PT, 0x8, 0x80 ;  /* 0x000000000080781c */ /* 0x000fe20000f2e170 */
[----:B------:R-:W-:Y:S01]  /*1ad0*/  USEL UR25, UR48, 0x2, UP0 ;  /* 0x0000000230197887 */ /* 0x000fe20008000000 */
[----:B------:R-:W-:Y:S01]  /*1ae0*/  CS2R R10, SRZ ;  /* 0x00000000000a7805 */ /* 0x000fe2000001ff00 */
[----:B------:R-:W-:Y:S01]  /*1af0*/  IMAD.MOV.U32 R9, RZ, RZ, RZ ;  /* 0x000000ffff097224 */ /* 0x000fe200078e00ff */
[----:B------:R-:W4:Y:S01]  /*1b00*/  LDCU UR43, c[0x0][0x370] ;  /* 0x00006e00ff2b77ac */ /* 0x000f220008000800 */
[----:B------:R-:W-:Y:S01]  /*1b10*/  IMAD.MOV.U32 R8, RZ, RZ, 0x1 ;  /* 0x00000001ff087424 */ /* 0x000fe200078e00ff */
[----:B------:R-:W1:Y:S01]  /*1b20*/  LDCU.64 UR28, c[0x0][0x348] ;  /* 0x00006900ff1c77ac */ /* 0x000e620008000a00 */
[----:B--2---:R-:W-:-:S02]  /*1b30*/  UIADD3 UR6, UPT, UPT, UR7, 0x1f, URZ ;  /* 0x0000001f07067890 */ /* 0x004fc4000fffe0ff */
[----:B------:R-:W-:Y:S02]  /*1b40*/  UIADD3 UR49, UPT, UPT, UR7, 0x3e, URZ ;  /* 0x0000003e07317890 */ /* 0x000fe4000fffe0ff */
[----:B------:R-:W-:Y:S02]  /*1b50*/  USHF.R.S32.HI UR4, URZ, 0x1f, UR6 ;  /* 0x0000001fff047899 */ /* 0x000fe40008011406 */
[----:B---3--:R-:W-:Y:S02]  /*1b60*/  ULEA UR21, UR8, UR21, 0x18 ;  /* 0x0000001508157291 */ /* 0x008fe4000f8ec0ff */
[----:B------:R-:W-:Y:S02]  /*1b70*/  ULEA.HI UR4, UR4, UR6, URZ, 0x5 ;  /* 0x0000000604047291 */ /* 0x000fe4000f8f28ff */
[----:B------:R-:W-:Y:S02]  /*1b80*/  UIADD3 UR6, UPT, UPT, UR7, -0x1, URZ ;  /* 0xffffffff07067890 */ /* 0x000fe4000fffe0ff */
[----:B------:R-:W-:-:S02]  /*1b90*/  USHF.R.S32.HI UR45, URZ, 0x5, UR4 ;  /* 0x00000005ff2d7899 */ /* 0x000fc40008011404 */
[----:B------:R-:W-:Y:S02]  /*1ba0*/  UISETP.GE.U32.AND UP1, UPT, UR6, -0x3f, UPT ;  /* 0xffffffc10600788c */ /* 0x000fe4000bf26070 */
[----:B------:R-:W-:Y:S02]  /*1bb0*/  UISETP.LT.U32.AND UP0, UPT, UR45, 0x11, UPT ;  /* 0x000000112d00788c */ /* 0x000fe4000bf01070 */
[----:B------:R-:W-:Y:S02]  /*1bc0*/  ULEA UR38, UR31, UR21, 0x1 ;  /* 0x000000151f267291 */ /* 0x000fe4000f8e08ff */
[----:B------:R-:W-:Y:S02]  /*1bd0*/  USEL UR44, UR45, 0x11, UP0 ;  /* 0x000000112d2c7887 */ /* 0x000fe40008000000 */
[----:B------:R-:W-:Y:S02]  /*1be0*/  ULEA UR37, UR30, UR21, 0x1 ;  /* 0x000000151e257291 */ /* 0x000fe4000f8e08ff */
[----:B------:R-:W-:-:S02]  /*1bf0*/  UIADD3 UR24, UPT, UPT, UR44, -0x1, URZ ;  /* 0xffffffff2c187890 */ /* 0x000fc4000fffe0ff */
[----:B------:R-:W-:Y:S01]  /*1c00*/  @UP1 UIADD3 UR24, UPT, UPT, UR44, URZ, URZ ;  /* 0x000000ff2c181290 */ /* 0x000fe2000fffe0ff */
[----:B------:R-:W2:Y:S01]  /*1c10*/  LDCU UR41, c[0x0][0x374] ;  /* 0x00006e80ff2977ac */ /* 0x000ea20008000800 */
[----:B------:R-:W-:Y:S02]  /*1c20*/  ULOP3.LUT UR47, UR5, 0x20, URZ, 0xe2, !UPT ;  /* 0x00000020052f7892 */ /* 0x000fe4000f8ee2ff */
[----:B------:R-:W-:Y:S02]  /*1c30*/  UIADD3 UR38, UPT, UPT, UR38, 0x4600, URZ ;  /* 0x0000460026267890 */ /* 0x000fe4000fffe0ff */
[----:B------:R-:W-:Y:S02]  /*1c40*/  UIADD3 UR37, UPT, UPT, UR37, 0x15600, URZ ;  /* 0x0001560025257890 */ /* 0x000fe4000fffe0ff */
[----:B------:R-:W-:Y:S02]  /*1c50*/  UIADD3 UR46, UPT, UPT, UR45, -UR44, URZ ;  /* 0x8000002c2d2e7290 */ /* 0x000fe4000fffe0ff */
[----:B------:R-:W-:Y:S01]  /*1c60*/  UIADD3 UR24, UPT, UPT, UR24, 0x1, URZ ;  /* 0x0000000118187890 */ /* 0x000fe2000fffe0ff */
[----:B-1--4-:R-:W-:-:S11]  /*1c70*/  UMOV UR7, URZ ;  /* 0x000000ff00077c82 */ /* 0x012fd60008000000 */
.L_x_43:
[----:B------:R-:W1:Y:S02]  /*1c80*/  S2UR UR4, SR_CgaCtaId ;  /* 0x00000000000479c3 */ /* 0x000e640000008800 */
[----:B-1----:R-:W-:-:S09]  /*1c90*/  UISETP.NE.AND UP0, UPT, UR4, URZ, UPT ;  /* 0x000000ff0400728c */ /* 0x002fd2000bf05270 */
[----:B------:R-:W-:Y:S05]  /*1ca0*/  BRA.U UP0, `(.L_x_24) ;  /* 0x0000000100287547 */ /* 0x000fea000b800000 */
[----:B------:R-:W-:Y:S02]  /*1cb0*/  LEA R0, R9, UR21, 0x3 ;  /* 0x0000001509007c11 */ /* 0x000fe4000f8e18ff */
[----:B------:R-:W-:-:S04]  /*1cc0*/  SHF.L.U32 R2, R8, 0x1f, RZ ;  /* 0x0000001f08027819 */ /* 0x000fc800000006ff */
[----:B------:R-:W1:Y:S02]  /*1cd0*/  SYNCS.PHASECHK.TRANS64.TRYWAIT P0, [R0+URZ+0x1d0], R2 ;  /* 0x0001d002000075a7 */ /* 0x000e6400080011ff */
[----:B-1----:R-:W-:Y:S05]  /*1ce0*/  @!P0 BRA `(.L_x_25) ;  /* 0x0000007000d88947 */ /* 0x002fea0003800000 */
.L_x_152:
[----:B------:R-:W-:Y:S01]  /*1cf0*/  VIADD R9, R9, 0x1 ;  /* 0x0000000109097836 */ /* 0x000fe20000000000 */
[----:B------:R1:W-:Y:S04]  /*1d00*/  SYNCS.ARRIVE.TRANS64.A1T0 RZ, [R0+URZ+0x1c0], RZ ;  /* 0x0001c0ff00ff79a7 */ /* 0x0003e800081000ff */
[----:B------:R-:W-:-:S04]  /*1d10*/  ISETP.NE.AND P0, PT, R9, 0x2, PT ;  /* 0x000000020900780c */ /* 0x000fc80003f05270 */
[----:B------:R-:W-:Y:S02]  /*1d20*/  SEL R9, R9, RZ, P0 ;  /* 0x000000ff09097207 */ /* 0x000fe40000000000 */
[----:B-1----:R-:W-:-:S04]  /*1d30*/  SEL R0, RZ, 0x1, P0 ;  /* 0x00000001ff007807 */ /* 0x002fc80000000000 */
[----:B------:R-:W-:-:S07]  /*1d40*/  LOP3.LUT R8, R8, R0, RZ, 0x3c, !PT ;  /* 0x0000000008087212 */ /* 0x000fce00078e3cff */
.L_x_24:
[----:B------:R-:W-:Y:S01]  /*1d50*/  ULEA UR4, UR7, UR21, 0x3 ;  /* 0x0000001507047291 */ /* 0x000fe2000f8e18ff */
[----:B------:R-:W-:Y:S01]  /*1d60*/  SHF.L.U32 R0, R12, 0x1f, RZ ;  /* 0x0000001f0c007819 */ /* 0x000fe200000006ff */
[----:B------:R-:W-:Y:S02]  /*1d70*/  UISETP.GE.U32.AND UP0, UPT, UR49, 0x3f, UPT ;  /* 0x0000003f3100788c */ /* 0x000fe4000bf06070 */
[----:B------:R-:W-:Y:S02]  /*1d80*/  ULEA UR11, UR20, UR50, 0x2 ;  /* 0x00000032140b7291 */ /* 0x000fe4000f8e10ff */
[----:B------:R-:W-:Y:S02]  /*1d90*/  ULEA UR35, UR16, UR47, 0x6 ;  /* 0x0000002f10237291 */ /* 0x000fe4000f8e30ff */
[----:B------:R-:W-:Y:S01]  /*1da0*/  USHF.L.U32 UR11, UR11, 0x5, URZ ;  /* 0x000000050b0b7899 */ /* 0x000fe200080006ff */
[----:B------:R1:W3:Y:S01]  /*1db0*/  SYNCS.PHASECHK.TRANS64.TRYWAIT P0, [UR4+0x88], R0 ;  /* 0x00008800ff0075a7 */ /* 0x0002e20008001104 */
[----:B------:R-:W-:Y:S01]  /*1dc0*/  UMOV UR6, URZ ;  /* 0x000000ff00067c82 */ /* 0x000fe20008000000 */
[----:B------:R-:W-:Y:S09]  /*1dd0*/  BRA.U !UP0, `(.L_x_26) ;  /* 0x0000000108c87547 */ /* 0x000ff2000b800000 */
[----:B------:R-:W-:Y:S01]  /*1de0*/  UMOV UR13, URZ ;  /* 0x000000ff000d7c82 */ /* 0x000fe20008000000 */
[----:B------:R-:W-:-:S05]  /*1df0*/  UMOV UR4, UR7 ;  /* 0x0000000700047c82 */ /* 0x000fca0008000000 */
.L_x_32:
[----:B------:R-:W-:Y:S01]  /*1e00*/  ULEA UR33, UR4, UR21, 0x3 ;  /* 0x0000001504217291 */ /* 0x000fe2000f8e18ff */
[----:B---3--:R-:W-:Y:S01]  /*1e10*/  @!P3 MOV R2, 0x3000 ;  /* 0x000030000002b802 */ /* 0x008fe20000000f00 */
[----:B-1-3--:R-:W-:Y:S10]  /*1e20*/  @P0 BRA `(.L_x_27) ;  /* 0x00000000000c0947 */ /* 0x00aff40003800000 */
[----:B------:R-:W-:-:S04]  /*1e30*/  SHF.L.U32 R3, R12, 0x1f, RZ ;  /* 0x0000001f0c037819 */ /* 0x000fc800000006ff */
[----:B------:R-:W3:Y:S02]  /*1e40*/  SYNCS.PHASECHK.TRANS64.TRYWAIT P0, [UR33+0x88], R3 ;  /* 0x00008803ff0075a7 */ /* 0x000ee40008001121 */
[----:B---3--:R-:W-:Y:S05]  /*1e50*/  @!P0 BRA `(.L_x_28) ;  /* 0x0000007000908947 */ /* 0x008fea0003800000 */
.L_x_27:
[----:B------:R3:W-:Y:S01]  /*1e60*/  @!P3 SYNCS.ARRIVE.TRANS64 RZ, [UR33], R2 ;  /* 0x00000002ffffb9a7 */ /* 0x0007e20008000021 */
[----:B------:R-:W-:-:S04]  /*1e70*/  ULOP3.LUT UR5, UR25, 0x2, URZ, 0xfc, !UPT ;  /* 0x0000000219057892 */ /* 0x000fc8000f8efcff */
[----:B------:R-:W-:-:S09]  /*1e80*/  UISETP.NE.AND UP0, UPT, UR5, 0x2, UPT ;  /* 0x000000020500788c */ /* 0x000fd2000bf05270 */
[----:B------:R-:W-:Y:S05]  /*1e90*/  BRA.U UP0, `(.L_x_29) ;  /* 0x0000000100047547 */ /* 0x000fea000b800000 */
[----:B--2---:R-:W-:Y:S05]  /*1ea0*/  BPT.TRAP 0x1 ;  /* 0x000000040000795c */ /* 0x004fea0000300000 */
.L_x_29:
[----:B------:R-:W-:Y:S04]  /*1eb0*/  BSSY.RECONVERGENT B0, `(.L_x_30) ;  /* 0x0000003000007945 */ /* 0x000fe80003800200 */
[----:B------:R-:W-:Y:S05]  /*1ec0*/  @P2 BRA `(.L_x_31) ;  /* 0x0000000000042947 */ /* 0x000fea0003800000 */
[----:B--2---:R-:W-:Y:S05]  /*1ed0*/  BPT.TRAP 0x1 ;  /* 0x000000040000795c */ /* 0x004fea0000300000 */
.L_x_31:
[----:B--2---:R-:W-:Y:S05]  /*1ee0*/  BSYNC.RECONVERGENT B0 ;  /* 0x0000000000007941 */ /* 0x004fea0003800200 */
.L_x_30:
[----:B------:R-:W-:Y:S02]  /*1ef0*/  UIADD3 UR5, UPT, UPT, UR4, 0x1, URZ ;  /* 0x0000000104057890 */ /* 0x000fe4000fffe0ff */
[----:B------:R-:W-:Y:S02]  /*1f00*/  USHF.L.U32 UR34, UR13, 0x5, URZ ;  /* 0x000000050d227899 */ /* 0x000fe400080006ff */
[----:B------:R-:W-:Y:S02]  /*1f10*/  UISETP.NE.AND UP0, UPT, UR5, 0x11, UPT ;  /* 0x000000110500788c */ /* 0x000fe4000bf05270 */
[----:B------:R-:W-:Y:S02]  /*1f20*/  UIADD3 UR13, UPT, UPT, UR13, 0x1, URZ ;  /* 0x000000010d0d7890 */ /* 0x000fe4000fffe0ff */
[----:B------:R-:W-:Y:S02]  /*1f30*/  USEL UR6, URZ, 0x1, UP0 ;  /* 0x00000001ff067887 */ /* 0x000fe40008000000 */
[----:B------:R-:W-:-:S02]  /*1f40*/  USEL UR7, UR5, URZ, UP0 ;  /* 0x000000ff05077287 */ /* 0x000fc40008000000 */
[----:B------:R-:W-:Y:S02]  /*1f50*/  UIADD3 UR14, UP1, UPT, UR28, 0x80, URZ ;  /* 0x000000801c0e7890 */ /* 0x000fe4000ff3e0ff */
[----:B------:R-:W-:Y:S01]  /*1f60*/  ULEA UR5, UR7, UR21, 0x3 ;  /* 0x0000001507057291 */ /* 0x000fe2000f8e18ff */
[----:B------:R-:W-:Y:S01]  /*1f70*/  LOP3.LUT R12, R12, UR6, RZ, 0x3c, !PT ;  /* 0x000000060c0c7c12 */ /* 0x000fe2000f8e3cff */
[----:B------:R-:W-:Y:S02]  /*1f80*/  ULEA UR6, UR4, UR31, 0xb ;  /* 0x0000001f04067291 */ /* 0x000fe4000f8e58ff */
[----:B------:R-:W-:Y:S01]  /*1f90*/  UIADD3.X UR15, UPT, UPT, URZ, UR29, URZ, UP1, !UPT ;  /* 0x0000001dff0f7290 */ /* 0x000fe20008ffe4ff */
[----:B-1----:R-:W-:Y:S01]  /*1fa0*/  SHF.L.U32 R0, R12, 0x1f, RZ ;  /* 0x0000001f0c007819 */ /* 0x002fe200000006ff */
[----:B------:R-:W-:Y:S02]  /*1fb0*/  ULEA UR6, UR6, UR21, 0x1 ;  /* 0x0000001506067291 */ /* 0x000fe4000f8e08ff */
[----:B------:R-:W-:Y:S01]  /*1fc0*/  UPRMT UR16, URZ, 0x5410, UR27 ;  /* 0x00005410ff107896 */ /* 0x000fe2000800001b */
[----:B------:R4:W1:Y:S01]  /*1fd0*/  SYNCS.PHASECHK.TRANS64.TRYWAIT P0, [UR5+0x88], R0 ;  /* 0x00008800ff0075a7 */ /* 0x0008620008001105 */
[----:B------:R-:W-:-:S02]  /*1fe0*/  ULEA UR5, UR4, UR30, 0xc ;  /* 0x0000001e04057291 */ /* 0x000fc4000f8e60ff */
[----:B------:R-:W-:Y:S02]  /*1ff0*/  UIADD3 UR4, UP0, UPT, UR28, 0x180, URZ ;  /* 0x000001801c047890 */ /* 0x000fe4000ff1e0ff */
[----:B------:R-:W-:Y:S02]  /*2000*/  ULEA UR5, UR5, UR21, 0x1 ;  /* 0x0000001505057291 */ /* 0x000fe4000f8e08ff */
[----:B------:R-:W-:Y:S02]  /*2010*/  UIADD3 UR32, UPT, UPT, UR6, 0x4600, URZ ;  /* 0x0000460006207890 */ /* 0x000fe4000fffe0ff */
[----:B------:R-:W-:Y:S02]  /*2020*/  UIADD3 UR8, UPT, UPT, UR5, 0x15600, URZ ;  /* 0x0001560005087890 */ /* 0x000fe4000fffe0ff */
[----:B------:R-:W-:Y:S02]  /*2030*/  UIADD3.X UR5, UPT, UPT, URZ, UR29, URZ, UP0, !UPT ;  /* 0x0000001dff057290 */ /* 0x000fe400087fe4ff */
[----:B------:R-:W-:-:S02]  /*2040*/  UISETP.NE.AND UP0, UPT, UR13, UR24, UPT ;  /* 0x000000180d00728c */ /* 0x000fc4000bf05270 */
[----:B------:R-:W-:Y:S01]  /*2050*/  UPRMT UR6, URZ, 0x5410, UR26 ;  /* 0x00005410ff067896 */ /* 0x000fe2000800001a */
[----:B------:R-:W-:Y:S01]  /*2060*/  UMOV UR18, 0x0 ;  /* 0x0000000000127882 */ /* 0x000fe20000000000 */
[----:B------:R-:W-:Y:S01]  /*2070*/  UMOV UR19, 0x10000000 ;  /* 0x1000000000137882 */ /* 0x000fe20000000000 */
[----:B------:R-:W-:Y:S01]  /*2080*/  UMOV UR12, UR36 ;  /* 0x00000024000c7c82 */ /* 0x000fe20008000000 */
[----:B------:R-:W-:Y:S01]  /*2090*/  UMOV UR9, UR33 ;  /* 0x0000002100097c82 */ /* 0x000fe20008000000 */
[----:B------:R-:W-:Y:S01]  /*20a0*/  UMOV UR10, UR34 ;  /* 0x00000022000a7c82 */ /* 0x000fe20008000000 */
[----:B------:R-:W-:Y:S03]  /*20b0*/  UTMALDG.3D.MULTICAST [UR32], [UR14], UR16, desc[UR18] ;  /* 0x000012200e0073b4 */ /* 0x000fe60008011810 */
[----:B------:R2:W-:Y:S02]  /*20c0*/  UTMALDG.3D.MULTICAST [UR8], [UR4], UR6, desc[UR18] ;  /* 0x00001208040073b4 */ /* 0x0005e40008011806 */
[----:B--2---:R-:W-:Y:S01]  /*20d0*/  UMOV UR6, UR24 ;  /* 0x0000001800067c82 */ /* 0x004fe20008000000 */
[----:B------:R-:W-:Y:S01]  /*20e0*/  UMOV UR4, UR7 ;  /* 0x0000000700047c82 */ /* 0x000fe20008000000 */
[----:B----4-:R-:W-:Y:S05]  /*20f0*/  BRA.U UP0, `(.L_x_32) ;  /* 0xfffffffd00407547 */ /* 0x010fea000b83ffff */
.L_x_26:
[----:B------:R-:W-:Y:S01]  /*2100*/  ULEA UR4, UR7, UR21, 0x3 ;  /* 0x0000001507047291 */ /* 0x000fe2000f8e18ff */
[----:B-1----:R-:W-:Y:S01]  /*2110*/  SHF.L.U32 R0, R12, 0x1f, RZ ;  /* 0x0000001f0c007819 */ /* 0x002fe200000006ff */
[----:B------:R-:W-:Y:S01]  /*2120*/  @!P1 SYNCS.ARRIVE.TRANS64.A1T0 RZ, [UR21+0x158], RZ ;  /* 0x000158ffffff99a7 */ /* 0x000fe20008100015 */
[----:B------:R-:W-:-:S06]  /*2130*/  UISETP.GT.AND UP0, UPT, UR45, UR44, UPT ;  /* 0x0000002c2d00728c */ /* 0x000fcc000bf04270 */
[----:B---3--:R1:W3:Y:S03]  /*2140*/  SYNCS.PHASECHK.TRANS64.TRYWAIT P0, [UR4+0x88], R0 ;  /* 0x00008800ff0075a7 */ /* 0x0082e60008001104 */
[----:B------:R-:W-:Y:S05]  /*2150*/  BRA.U !UP0, `(.L_x_33) ;  /* 0x0000000108bc7547 */ /* 0x000fea000b800000 */
[----:B------:R-:W-:Y:S01]  /*2160*/  UIADD3 UR13, UPT, UPT, UR46, UR6, URZ ;  /* 0x000000062e0d7290 */ /* 0x000fe2000fffe0ff */
[----:B------:R-:W-:-:S11]  /*2170*/  UMOV UR4, UR7 ;  /* 0x0000000700047c82 */ /* 0x000fd60008000000 */
.L_x_39:
[----:B------:R-:W-:Y:S01]  /*2180*/  ULEA UR17, UR4, UR21, 0x3 ;  /* 0x0000001504117291 */ /* 0x000fe2000f8e18ff */
[----:B---3--:R-:W-:Y:S01]  /*2190*/  @!P3 MOV R2, 0x3000 ;  /* 0x000030000002b802 */ /* 0x008fe20000000f00 */
[----:B-1-3--:R-:W-:Y:S10]  /*21a0*/  @P0 BRA `(.L_x_34) ;  /* 0x00000000000c0947 */ /* 0x00aff40003800000 */
[----:B------:R-:W-:-:S04]  /*21b0*/  SHF.L.U32 R3, R12, 0x1f, RZ ;  /* 0x0000001f0c037819 */ /* 0x000fc800000006ff */
[----:B------:R-:W3:Y:S02]  /*21c0*/  SYNCS.PHASECHK.TRANS64.TRYWAIT P0, [UR17+0x88], R3 ;  /* 0x00008803ff0075a7 */ /* 0x000ee40008001111 */
[----:B---3--:R-:W-:Y:S05]  /*21d0*/  @!P0 BRA `(.L_x_35) ;  /* 0x0000006c00c88947 */ /* 0x008fea0003800000 */
.L_x_34:
[----:B------:R3:W-:Y:S01]  /*21e0*/  @!P3 SYNCS.ARRIVE.TRANS64 RZ, [UR17], R2 ;  /* 0x00000002ffffb9a7 */ /* 0x0007e20008000011 */
[----:B------:R-:W-:-:S04]  /*21f0*/  ULOP3.LUT UR5, UR25, 0x2, URZ, 0xfc, !UPT ;  /* 0x0000000219057892 */ /* 0x000fc8000f8efcff */
[----:B------:R-:W-:-:S09]  /*2200*/  UISETP.NE.AND UP0, UPT, UR5, 0x2, UPT ;  /* 0x000000020500788c */ /* 0x000fd2000bf05270 */
[----:B------:R-:W-:Y:S05]  /*2210*/  BRA.U UP0, `(.L_x_36) ;  /* 0x0000000100047547 */ /* 0x000fea000b800000 */
[----:B--2---:R-:W-:Y:S05]  /*2220*/  BPT.TRAP 0x1 ;  /* 0x000000040000795c */ /* 0x004fea0000300000 */
.L_x_36:
[----:B------:R-:W-:Y:S04]  /*2230*/  BSSY.RECONVERGENT B0, `(.L_x_37) ;  /* 0x0000003000007945 */ /* 0x000fe80003800200 */
[----:B------:R-:W-:Y:S05]  /*2240*/  @P2 BRA `(.L_x_38) ;  /* 0x0000000000042947 */ /* 0x000fea0003800000 */
[----:B--2---:R-:W-:Y:S05]  /*2250*/  BPT.TRAP 0x1 ;  /* 0x000000040000795c */ /* 0x004fea0000300000 */
.L_x_38:
[----:B--2---:R-:W-:Y:S05]  /*2260*/  BSYNC.RECONVERGENT B0 ;  /* 0x0000000000007941 */ /* 0x004fea0003800200 */
.L_x_37:
[----:B------:R-:W-:Y:S02]  /*2270*/  UIADD3 UR5, UPT, UPT, UR4, 0x1, URZ ;  /* 0x0000000104057890 */ /* 0x000fe4000fffe0ff */
[----:B------:R-:W-:Y:S02]  /*2280*/  UIADD3 UR14, UP1, UPT, UR28, 0x80, URZ ;  /* 0x000000801c0e7890 */ /* 0x000fe4000ff3e0ff */
[----:B------:R-:W-:Y:S02]  /*2290*/  UISETP.NE.AND UP0, UPT, UR5, 0x11, UPT ;  /* 0x000000110500788c */ /* 0x000fe4000bf05270 */
[----:B------:R-:W-:Y:S02]  /*22a0*/  ULEA UR16, UR4, UR38, 0xc ;  /* 0x0000002604107291 */ /* 0x000fe4000f8e60ff */
[----:B------:R-:W-:Y:S02]  /*22b0*/  USEL UR8, URZ, 0x1, UP0 ;  /* 0x00000001ff087887 */ /* 0x000fe40008000000 */
[----:B------:R-:W-:-:S02]  /*22c0*/  USEL UR7, UR5, URZ, UP0 ;  /* 0x000000ff05077287 */ /* 0x000fc40008000000 */
[----:B------:R-:W-:Y:S02]  /*22d0*/  UIADD3 UR22, UP0, UPT, UR28, 0x180, URZ ;  /* 0x000001801c167890 */ /* 0x000fe4000ff1e0ff */
[----:B------:R-:W-:Y:S01]  /*22e0*/  ULEA UR5, UR7, UR21, 0x3 ;  /* 0x0000001507057291 */ /* 0x000fe2000f8e18ff */
[----:B------:R-:W-:Y:S01]  /*22f0*/  LOP3.LUT R12, R12, UR8, RZ, 0x3c, !PT ;  /* 0x000000080c0c7c12 */ /* 0x000fe2000f8e3cff */
[----:B------:R-:W-:Y:S02]  /*2300*/  ULEA UR8, UR4, UR37, 0xd ;  /* 0x0000002504087291 */ /* 0x000fe4000f8e68ff */
[----:B------:R-:W-:Y:S01]  /*2310*/  USHF.L.U32 UR18, UR6, 0x5, URZ ;  /* 0x0000000506127899 */ /* 0x000fe200080006ff */
[----:B-1----:R-:W-:Y:S01]  /*2320*/  SHF.L.U32 R0, R12, 0x1f, RZ ;  /* 0x0000001f0c007819 */ /* 0x002fe200000006ff */
[----:B------:R-:W-:Y:S02]  /*2330*/  UPRMT UR4, URZ, 0x5410, UR27 ;  /* 0x00005410ff047896 */ /* 0x000fe4000800001b */
[----:B------:R-:W-:Y:S01]  /*2340*/  UIADD3.X UR15, UPT, UPT, URZ, UR29, URZ, UP1, !UPT ;  /* 0x0000001dff0f7290 */ /* 0x000fe20008ffe4ff */
[----:B------:R4:W1:Y:S01]  /*2350*/  SYNCS.PHASECHK.TRANS64.TRYWAIT P0, [UR5+0x88], R0 ;  /* 0x00008800ff0075a7 */ /* 0x0008620008001105 */
[----:B------:R-:W-:-:S02]  /*2360*/  UPRMT UR5, URZ, 0x5410, UR26 ;  /* 0x00005410ff057896 */ /* 0x000fc4000800001a */
[----:B------:R-:W-:Y:S01]  /*2370*/  UIADD3.X UR23, UPT, UPT, URZ, UR29, URZ, UP0, !UPT ;  /* 0x0000001dff177290 */ /* 0x000fe200087fe4ff */
[----:B------:R-:W-:Y:S01]  /*2380*/  UMOV UR32, 0x0 ;  /* 0x0000000000207882 */ /* 0x000fe20000000000 */
[----:B------:R-:W-:Y:S01]  /*2390*/  UMOV UR33, 0x10000000 ;  /* 0x1000000000217882 */ /* 0x000fe20000000000 */
[----:B------:R-:W-:Y:S01]  /*23a0*/  UMOV UR19, UR35 ;  /* 0x0000002300137c82 */ /* 0x000fe20008000000 */
[----:B------:R-:W-:Y:S01]  /*23b0*/  UMOV UR20, UR36 ;  /* 0x0000002400147c82 */ /* 0x000fe20008000000 */
[----:B------:R-:W-:Y:S01]  /*23c0*/  UMOV UR12, UR36 ;  /* 0x00000024000c7c82 */ /* 0x000fe20008000000 */
[----:B------:R-:W-:Y:S01]  /*23d0*/  UMOV UR9, UR17 ;  /* 0x0000001100097c82 */ /* 0x000fe20008000000 */
[----:B------:R-:W-:Y:S01]  /*23e0*/  UMOV UR10, UR18 ;  /* 0x00000012000a7c82 */ /* 0x000fe20008000000 */
[----:B------:R2:W-:Y:S01]  /*23f0*/  UTMALDG.3D.MULTICAST [UR16], [UR14], UR4, desc[UR32] ;  /* 0x000020100e0073b4 */ /* 0x0005e20008011804 */
[----:B------:R-:W-:-:S04]  /*2400*/  UIADD3 UR6, UPT, UPT, UR6, 0x1, URZ ;  /* 0x0000000106067890 */ /* 0x000fc8000fffe0ff */
[----:B------:R-:W-:Y:S01]  /*2410*/  UISETP.NE.AND UP0, UPT, UR6, UR13, UPT ;  /* 0x0000000d0600728c */ /* 0x000fe2000bf05270 */
[----:B------:R4:W-:Y:S01]  /*2420*/  UTMALDG.3D.MULTICAST [UR8], [UR22], UR5, desc[UR32] ;  /* 0x00002008160073b4 */ /* 0x0009e20008011805 */
[----:B--2---:R-:W-:-:S07]  /*2430*/  UMOV UR4, UR7 ;  /* 0x0000000700047c82 */ /* 0x004fce0008000000 */
[----:B----4-:R-:W-:Y:S05]  /*2440*/  BRA.U UP0, `(.L_x_39) ;  /* 0xfffffffd004c7547 */ /* 0x010fea000b83ffff */
.L_x_33:
[C---:B------:R-:W-:Y:S01]  /*2450*/  LEA R3, R11.reuse, UR21, 0x3 ;  /* 0x000000150b037c11 */ /* 0x040fe2000f8e18ff */
[----:B------:R-:W-:Y:S01]  /*2460*/  NOP ;  /* 0x0000000000007918 */ /* 0x000fe20000000000 */
[----:B-1----:R-:W-:Y:S02]  /*2470*/  SHF.L.U32 R0, R10, 0x1f, RZ ;  /* 0x0000001f0a007819 */ /* 0x002fe400000006ff */
[----:B------:R-:W-:Y:S02]  /*2480*/  LEA R4, R11, UR21, 0x4 ;  /* 0x000000150b047c11 */ /* 0x000fe4000f8e20ff */
[----:B---3--:R-:W1:Y:S02]  /*2490*/  SYNCS.PHASECHK.TRANS64.TRYWAIT P0, [R3+URZ+0x160], R0 ;  /* 0x00016000030075a7 */ /* 0x008e6400080011ff */
[----:B-1----:R-:W-:Y:S05]  /*24a0*/  @!P0 BRA `(.L_x_40) ;  /* 0x0000006c002c8947 */ /* 0x002fea0003800000 */
.L_x_155:
[----:B------:R-:W3:Y:S01]  /*24b0*/  LDS.128 R4, [R4+0x1f0] ;  /* 0x0001f00004047984 */ /* 0x000ee20000000c00 */
[----:B------:R-:W-:Y:S01]  /*24c0*/  UISETP.GE.AND UP0, UPT, UR42, 0x1, UPT ;  /* 0x000000012a00788c */ /* 0x000fe2000bf06270 */
[----:B------:R-:W-:Y:S01]  /*24d0*/  @!PT LDS RZ, [RZ] ;  /* 0x00000000fffff984 */ /* 0x000fe20000000800 */
[----:B------:R-:W-:Y:S01]  /*24e0*/  @!PT LDS RZ, [RZ] ;  /* 0x00000000fffff984 */ /* 0x000fe20000000800 */
[----:B------:R-:W-:Y:S01]  /*24f0*/  @!PT LDS RZ, [RZ] ;  /* 0x00000000fffff984 */ /* 0x000fe20000000800 */
[----:B------:R-:W-:Y:S01]  /*2500*/  @!PT LDS RZ, [RZ] ;  /* 0x00000000fffff984 */ /* 0x000fe20000000800 */
[----:B------:R4:W-:Y:S06]  /*2510*/  MEMBAR.ALL.CTA ;  /* 0x0000000000007992 */ /* 0x0009ec0000008000 */
[----:B----4-:R-:W4:Y:S01]  /*2520*/  FENCE.VIEW.ASYNC.S ;  /* 0x00000000000073c6 */ /* 0x010f220000000000 */
[----:B---3--:R-:W-:-:S13]  /*2530*/  LOP3.LUT P0, RZ, R6, 0x1, RZ, 0xc0, !PT ;  /* 0x0000000106ff7812 */ /* 0x008fda000780c0ff */
[----:B----4-:R-:W-:Y:S01]  /*2540*/  VOTEU.ANY UP1, P0 ;  /* 0x0000000000ff7886 */ /* 0x010fe20000020100 */
[----:B------:R-:W-:-:S13]  /*2550*/  PLOP3.LUT P0, PT, PT, PT, UP1, 0x80, 0x8 ;  /* 0x000000000008781c */ /* 0x000fda0003f0f018 */
[----:B-1----:R-:W-:Y:S02]  /*2560*/  @P0 LOP3.LUT R0, R5, 0xffff, RZ, 0xc0, !PT ;  /* 0x0000ffff05000812 */ /* 0x002fe400078ec0ff */
[----:B------:R-:W-:Y:S02]  /*2570*/  @P0 MOV R2, R4 ;  /* 0x0000000400020202 */ /* 0x000fe40000000f00 */
[----:B------:R-:W-:Y:S01]  /*2580*/  @P0 R2UR UR5, R0 ;  /* 0x00000000000502ca */ /* 0x000fe200000e0000 */
[----:B------:R-:W-:Y:S01]  /*2590*/  VIADD R0, R3, 0x170 ;  /* 0x0000017003007836 */ /* 0x000fe20000000000 */
[----:B------:R-:W-:Y:S02]  /*25a0*/  @P0 SHF.R.U32.HI R4, RZ, 0x10, R5 ;  /* 0x00000010ff040819 */ /* 0x000fe40000011605 */
[----:B------:R-:W-:Y:S02]  /*25b0*/  @P0 R2UR UR6, R2 ;  /* 0x00000000020602ca */ /* 0x000fe400000e0000 */
[----:B------:R-:W-:-:S02]  /*25c0*/  PRMT R0, RZ, 0x654, R0 ;  /* 0x00000654ff007816 */ /* 0x000fc40000000000 */
[----:B------:R-:W-:Y:S02]  /*25d0*/  @P0 R2UR UR4, R4 ;  /* 0x00000000040402ca */ /* 0x000fe400000e0000 */
[----:B------:R1:W-:Y:S03]  /*25e0*/  SYNCS.ARRIVE.TRANS64.RED.A1T0 RZ, [R0+URZ], RZ ;  /* 0x000000ff00ff79a7 */ /* 0x0003e600081004ff */
[----:B------:R-:W-:-:S04]  /*25f0*/  @UP1 UMOV UR39, UR5 ;  /* 0x0000000500271c82 */ /* 0x000fc80008000000 */
[----:B------:R-:W-:-:S04]  /*2600*/  @UP1 UMOV UR40, UR6 ;  /* 0x0000000600281c82 */ /* 0x000fc80008000000 */
[----:B------:R-:W-:Y:S01]  /*2610*/  @UP1 UMOV UR36, UR4 ;  /* 0x0000000400241c82 */ /* 0x000fe20008000000 */
[----:B------:R-:W-:Y:S05]  /*2620*/  BRA.U !UP0, `(.L_x_41) ;  /* 0x0000000108d47547 */ /* 0x000fea000b800000 */
[----:B------:R-:W2:Y:S01]  /*2630*/  LDCU.128 UR12, c[0x0][0xb10] ;  /* 0x00016200ff0c77ac */ /* 0x000ea20008000c00 */
[----:B------:R-:W3:Y:S01]  /*2640*/  LDCU UR22, c[0x0][0xb20] ;  /* 0x00016400ff1677ac */ /* 0x000ee20008000800 */
[----:B------:R-:W4:Y:S01]  /*2650*/  LDCU UR20, c[0x0][0xb0c] ;  /* 0x00016180ff1477ac */ /* 0x000f220008000800 */
[----:B------:R-:W1:Y:S01]  /*2660*/  LDCU.64 UR8, c[0x0][0xb28] ;  /* 0x00016500ff0877ac */ /* 0x000e620008000a00 */
[----:B------:R-:W-:Y:S02]  /*2670*/  UISETP.NE.AND UP3, UPT, UR42, 0x1, UPT ;  /* 0x000000012a00788c */ /* 0x000fe4000bf65270 */
[----:B--2---:R-:W-:Y:S02]  /*2680*/  UIMAD.WIDE.U32 UR10, UR41, UR15, URZ ;  /* 0x0000000f290a72a5 */ /* 0x004fe4000f8e00ff */
[----:B------:R-:W-:Y:S02]  /*2690*/  UIMAD.WIDE.U32 UR4, UR43, UR12, URZ ;  /* 0x0000000c2b0472a5 */ /* 0x000fe4000f8e00ff */
[----:B------:R-:W-:-:S02]  /*26a0*/  UISETP.NE.AND UP0, UPT, UR14, 0x1, UPT ;  /* 0x000000010e00788c */ /* 0x000fc4000bf05270 */
[----:B------:R-:W-:Y:S01]  /*26b0*/  UIMAD.WIDE.U32 UR18, UR39, UR15, URZ ;  /* 0x0000000f271272a5 */ /* 0x000fe2000f8e00ff */
[----:B------:R-:W-:Y:S02]  /*26c0*/  UMOV UR10, UR11 ;  /* 0x0000000b000a7c82 */ /* 0x000fe40008000000 */
[----:B------:R-:W-:Y:S01]  /*26d0*/  UMOV UR4, UR5 ;  /* 0x0000000500047c82 */ /* 0x000fe20008000000 */
[----:B---3--:R-:W-:Y:S02]  /*26e0*/  USHF.R.U32.HI UR10, URZ, UR22, UR10 ;  /* 0x00000016ff0a7299 */ /* 0x008fe4000801160a */
[----:B----4-:R-:W-:Y:S02]  /*26f0*/  UISETP.NE.AND UP2, UPT, UR20, 0x1, UPT ;  /* 0x000000011400788c */ /* 0x010fe4000bf45270 */
[----:B------:R-:W-:Y:S02]  /*2700*/  USHF.R.U32.HI UR4, URZ, UR13, UR4 ;  /* 0x0000000dff047299 */ /* 0x000fe40008011604 */
[----:B------:R-:W-:-:S02]  /*2710*/  USEL UR5, UR41, UR10, !UP0 ;  /* 0x0000000a29057287 */ /* 0x000fc4000c000000 */
[----:B------:R-:W-:Y:S02]  /*2720*/  USEL UR6, UR43, UR4, !UP2 ;  /* 0x000000042b067287 */ /* 0x000fe4000d000000 */
[----:B-1----:R-:W-:Y:S01]  /*2730*/  UIMAD.WIDE.U32 UR10, UR5, UR8, URZ ;  /* 0x00000008050a72a5 */ /* 0x002fe2000f8e00ff */
[----:B------:R-:W-:Y:S01]  /*2740*/  UMOV UR4, UR19 ;  /* 0x0000001300047c82 */ /* 0x000fe20008000000 */
[----:B------:R-:W-:Y:S02]  /*2750*/  UIMAD.WIDE.U32 UR16, UR40, UR12, URZ ;  /* 0x0000000c281072a5 */ /* 0x000fe4000f8e00ff */
[----:B------:R-:W-:-:S03]  /*2760*/  UIMAD.WIDE.U32 UR18, UR6, UR8, URZ ;  /* 0x00000008061272a5 */ /* 0x000fc6000f8e00ff */
[----:B------:R-:W-:Y:S01]  /*2770*/  UMOV UR10, UR11 ;  /* 0x0000000b000a7c82 */ /* 0x000fe20008000000 */
[----:B------:R-:W-:Y:S02]  /*2780*/  USHF.R.U32.HI UR4, URZ, UR22, UR4 ;  /* 0x00000016ff047299 */ /* 0x000fe40008011604 */
[----:B------:R-:W-:Y:S01]  /*2790*/  @UP3 USHF.R.U32.HI UR5, URZ, UR9, UR10 ;  /* 0x00000009ff053299 */ /* 0x000fe2000801160a */
[----:B------:R-:W-:Y:S01]  /*27a0*/  UMOV UR16, UR17 ;  /* 0x0000001100107c82 */ /* 0x000fe20008000000 */
[----:B------:R-:W-:Y:S01]  /*27b0*/  UMOV UR18, UR19 ;  /* 0x0000001300127c82 */ /* 0x000fe20008000000 */
[----:B------:R-:W-:Y:S02]  /*27c0*/  USHF.R.U32.HI UR13, URZ, UR13, UR16 ;  /* 0x0000000dff0d7299 */ /* 0x000fe40008011610 */
[----:B------:R-:W-:Y:S02]  /*27d0*/  USEL UR4, UR39, UR4, !UP0 ;  /* 0x0000000427047287 */ /* 0x000fe4000c000000 */
[----:B------:R-:W-:-:S02]  /*27e0*/  @UP3 USHF.R.U32.HI UR6, URZ, UR9, UR18 ;  /* 0x00000009ff063299 */ /* 0x000fc40008011612 */
[----:B------:R-:W-:Y:S02]  /*27f0*/  UIMAD UR10, UR42, UR5, URZ ;  /* 0x000000052a0a72a4 */ /* 0x000fe4000f8e02ff */
[----:B------:R-:W-:Y:S02]  /*2800*/  USEL UR5, UR40, UR13, !UP2 ;  /* 0x0000000d28057287 */ /* 0x000fe4000d000000 */
[----:B------:R-:W-:Y:S02]  /*2810*/  UIMAD UR12, UR42, UR6, URZ ;  /* 0x000000062a0c72a4 */ /* 0x000fe4000f8e02ff */
[----:B------:R-:W-:Y:S02]  /*2820*/  UISETP.GE.AND UP0, UPT, UR4, UR10, UPT ;  /* 0x0000000a0400728c */ /* 0x000fe4000bf06270 */
[----:B------:R-:W-:Y:S02]  /*2830*/  UIMAD.WIDE.U32 UR10, UR4, UR8, URZ ;  /* 0x00000008040a72a5 */ /* 0x000fe4000f8e00ff */
[----:B------:R-:W-:-:S02]  /*2840*/  UISETP.GE.OR UP0, UPT, UR5, UR12, UP0 ;  /* 0x0000000c0500728c */ /* 0x000fc40008706670 */
        /* <DEDUP_REMOVED lines=19> */
.L_x_41:
[----:B------:R-:W3:Y:S02]  /*2980*/  LDCU UR4, c[0x0][0xb30] ;  /* 0x00016600ff0477ac */ /* 0x000ee40008000800 */
[----:B---3--:R-:W-:-:S09]  /*2990*/  UISETP.NE.AND UP0, UPT, UR4, 0x1, UPT ;  /* 0x000000010400788c */ /* 0x008fd2000bf05270 */
[----:B------:R-:W-:Y:S05]  /*29a0*/  BRA.U UP0, `(.L_x_42) ;  /* 0x0000000100447547 */ /* 0x000fea000b800000 */
[----:B------:R-:W3:Y:S01]  /*29b0*/  LDCU.128 UR12, c[0x0][0xb10] ;  /* 0x00016200ff0c77ac */ /* 0x000ee20008000c00 */
[----:B------:R-:W4:Y:S01]  /*29c0*/  LDCU UR10, c[0x0][0xb0c] ;  /* 0x00016180ff0a77ac */ /* 0x000f220008000800 */
[----:B------:R-:W1:Y:S01]  /*29d0*/  LDCU UR6, c[0x0][0xb20] ;  /* 0x00016400ff0677ac */ /* 0x000e620008000800 */
[----:B---3--:R-:W-:Y:S02]  /*29e0*/  UIMAD.WIDE.U32 UR8, UR40, UR12, URZ ;  /* 0x0000000c280872a5 */ /* 0x008fe4000f8e00ff */
[----:B------:R-:W-:Y:S02]  /*29f0*/  UIMAD.WIDE.U32 UR4, UR39, UR15, URZ ;  /* 0x0000000f270472a5 */ /* 0x000fe4000f8e00ff */
[----:B----4-:R-:W-:Y:S02]  /*2a00*/  UISETP.NE.AND UP2, UPT, UR10, 0x1, UPT ;  /* 0x000000010a00788c */ /* 0x010fe4000bf45270 */
[----:B------:R-:W-:Y:S01]  /*2a10*/  UISETP.NE.AND UP0, UPT, UR14, 0x1, UPT ;  /* 0x000000010e00788c */ /* 0x000fe2000bf05270 */
[----:B------:R-:W-:-:S02]  /*2a20*/  UMOV UR8, UR9 ;  /* 0x0000000900087c82 */ /* 0x000fc40008000000 */
[----:B------:R-:W-:Y:S01]  /*2a30*/  UMOV UR4, UR5 ;  /* 0x0000000500047c82 */ /* 0x000fe20008000000 */
[----:B------:R-:W-:Y:S02]  /*2a40*/  USHF.R.U32.HI UR13, URZ, UR13, UR8 ;  /* 0x0000000dff0d7299 */ /* 0x000fe40008011608 */
[----:B-1----:R-:W-:Y:S02]  /*2a50*/  USHF.R.U32.HI UR4, URZ, UR6, UR4 ;  /* 0x00000006ff047299 */ /* 0x002fe40008011604 */
[----:B------:R-:W-:Y:S02]  /*2a60*/  USEL UR5, UR40, UR13, !UP2 ;  /* 0x0000000d28057287 */ /* 0x000fe4000d000000 */
[----:B------:R-:W-:-:S04]  /*2a70*/  USEL UR4, UR39, UR4, !UP0 ;  /* 0x0000000427047287 */ /* 0x000fc8000c000000 */
[----:B------:R-:W-:Y:S02]  /*2a80*/  UIADD3 UR6, UPT, UPT, UR5, -UR4, URZ ;  /* 0x8000000405067290 */ /* 0x000fe4000fffe0ff */
[----:B------:R-:W-:Y:S02]  /*2a90*/  UIADD3 UR4, UPT, UPT, -UR5, UR4, URZ ;  /* 0x0000000405047290 */ /* 0x000fe4000fffe1ff */
[----:B------:R-:W-:Y:S02]  /*2aa0*/  UIMAD UR39, UR6, UR14, UR39 ;  /* 0x0000000e062772a4 */ /* 0x000fe4000f8e0227 */
[----:B------:R-:W-:-:S12]  /*2ab0*/  UIMAD UR40, UR4, UR10, UR40 ;  /* 0x0000000a042872a4 */ /* 0x000fd8000f8e0228 */
.L_x_42:
[----:B------:R-:W-:Y:S01]  /*2ac0*/  VIADD R11, R11, 0x1 ;  /* 0x000000010b0b7836 */ /* 0x000fe20000000000 */
[----:B------:R-:W-:Y:S02]  /*2ad0*/  R2UR UR5, R48 ;  /* 0x00000000300572ca */ /* 0x000fe400000e0000 */
[----:B------:R-:W-:Y:S02]  /*2ae0*/  R2UR UR4, R47 ;  /* 0x000000002f0472ca */ /* 0x000fe400000e0000 */
[C---:B------:R-:W-:Y:S02]  /*2af0*/  ISETP.NE.AND P0, PT, R11.reuse, 0x2, PT ;  /* 0x000000020b00780c */ /* 0x040fe40003f05270 */
[----:B------:R-:W-:Y:S02]  /*2b00*/  PLOP3.LUT P1, PT, PT, PT, PT, 0x80, 0x8 ;  /* 0x000000000008781c */ /* 0x000fe40003f2f070 */
[----:B-1----:R-:W-:Y:S02]  /*2b10*/  SEL R0, RZ, 0x1, P0 ;  /* 0x00000001ff007807 */ /* 0x002fe40000000000 */
[----:B------:R-:W-:-:S02]  /*2b20*/  SEL R11, R11, RZ, P0 ;  /* 0x000000ff0b0b7207 */ /* 0x000fc40000000000 */
[----:B------:R-:W-:Y:S01]  /*2b30*/  LOP3.LUT R10, R10, R0, RZ, 0x3c, !PT ;  /* 0x000000000a0a7212 */ /* 0x000fe200078e3cff */
[----:B------:R-:W-:Y:S02]  /*2b40*/  UIADD3 UR16, UPT, UPT, UR40, UR5, URZ ;  /* 0x0000000528107290 */ /* 0x000fe4000fffe0ff */
[----:B------:R-:W-:Y:S01]  /*2b50*/  UIADD3 UR20, UPT, UPT, UR39, UR4, URZ ;  /* 0x0000000427147290 */ /* 0x000fe2000fffe0ff */
[----:B------:R-:W-:Y:S11]  /*2b60*/  BRA.U UP1, `(.L_x_43) ;  /* 0xfffffff101447547 */ /* 0x000ff6000b83ffff */
[----:B------:R-:W-:Y:S01]  /*2b70*/  UIADD3 UR21, UPT, UPT, UR21, 0x88, URZ ;  /* 0x0000008815157890 */ /* 0x000fe2000fffe0ff */
[----:B------:R-:W-:-:S03]  /*2b80*/  SHF.L.U32 R2, R12, 0x1f, RZ ;  /* 0x0000001f0c027819 */ /* 0x000fc600000006ff */
[----:B------:R-:W-:-:S09]  /*2b90*/  ULEA UR4, UR7, UR21, 0x3 ;  /* 0x0000001507047291 */ /* 0x000fd2000f8e18ff */
[----:B------:R-:W1:Y:S02]  /*2ba0*/  SYNCS.PHASECHK.TRANS64.TRYWAIT P0, [UR4], R2 ;  /* 0x00000002ff0075a7 */ /* 0x000e640008001104 */
[----:B-1----:R-:W-:Y:S05]  /*2bb0*/  @!P0 BRA `(.L_x_44) ;  /* 0x00000064007c8947 */ /* 0x002fea0003800000 */
.L_x_157:
[----:B------:R-:W-:-:S04]  /*2bc0*/  UIADD3 UR4, UPT, UPT, UR7, 0x1, URZ ;  /* 0x0000000107047890 */ /* 0x000fc8000fffe0ff */
[----:B------:R-:W-:-:S04]  /*2bd0*/  UISETP.NE.AND UP0, UPT, UR4, 0x11, UPT ;  /* 0x000000110400788c */ /* 0x000fc8000bf05270 */
[----:B------:R-:W-:Y:S02]  /*2be0*/  USEL UR6, URZ, 0x1, UP0 ;  /* 0x00000001ff067887 */ /* 0x000fe40008000000 */
[----:B------:R-:W-:-:S04]  /*2bf0*/  USEL UR4, UR4, URZ, UP0 ;  /* 0x000000ff04047287 */ /* 0x000fc80008000000 */
[----:B------:R-:W-:Y:S01]  /*2c00*/  ULEA UR5, UR4, UR21, 0x3 ;  /* 0x0000001504057291 */ /* 0x000fe2000f8e18ff */
[----:B-1----:R-:W-:-:S04]  /*2c10*/  LOP3.LUT R2, R12, UR6, RZ, 0x3c, !PT ;  /* 0x000000060c027c12 */ /* 0x002fc8000f8e3cff */
[----:B------:R-:W-:-:S04]  /*2c20*/  SHF.L.U32 R3, R2, 0x1f, RZ ;  /* 0x0000001f02037819 */ /* 0x000fc800000006ff */
[----:B------:R-:W1:Y:S02]  /*2c30*/  SYNCS.PHASECHK.TRANS64.TRYWAIT P0, [UR5], R3 ;  /* 0x00000003ff0075a7 */ /* 0x000e640008001105 */
[----:B-1----:R-:W-:Y:S05]  /*2c40*/  @!P0 BRA `(.L_x_45) ;  /* 0x0000006400708947 */ /* 0x002fea0003800000 */
.L_x_159:
[----:B------:R-:W-:-:S04]  /*2c50*/  UIADD3 UR4, UPT, UPT, UR4, 0x1, URZ ;  /* 0x0000000104047890 */ /* 0x000fc8000fffe0ff */
[----:B------:R-:W-:-:S04]  /*2c60*/  UISETP.NE.AND UP0, UPT, UR4, 0x11, UPT ;  /* 0x000000110400788c */ /* 0x000fc8000bf05270 */
[----:B------:R-:W-:Y:S02]  /*2c70*/  USEL UR6, URZ, 0x1, UP0 ;  /* 0x00000001ff067887 */ /* 0x000fe40008000000 */
[----:B------:R-:W-:-:S04]  /*2c80*/  USEL UR4, UR4, URZ, UP0 ;  /* 0x000000ff04047287 */ /* 0x000fc80008000000 */
[----:B------:R-:W-:Y:S01]  /*2c90*/  ULEA UR5, UR4, UR21, 0x3 ;  /* 0x0000001504057291 */ /* 0x000fe2000f8e18ff */
[----:B------:R-:W-:-:S04]  /*2ca0*/  LOP3.LUT R2, R2, UR6, RZ, 0x3c, !PT ;  /* 0x0000000602027c12 */ /* 0x000fc8000f8e3cff */
[----:B-1----:R-:W-:-:S04]  /*2cb0*/  SHF.L.U32 R3, R2, 0x1f, RZ ;  /* 0x0000001f02037819 */ /* 0x002fc800000006ff */
[----:B------:R-:W1:Y:S02]  /*2cc0*/  SYNCS.PHASECHK.TRANS64.TRYWAIT P0, [UR5], R3 ;  /* 0x00000003ff0075a7 */ /* 0x000e640008001105 */
[----:B-1----:R-:W-:Y:S05]  /*2cd0*/  @!P0 BRA `(.L_x_46) ;  /* 0x0000006400648947 */ /* 0x002fea0003800000 */
.L_x_161:
        /* <DEDUP_REMOVED lines=9> */
.L_x_163:
        /* <DEDUP_REMOVED lines=9> */
.L_x_165:
        /* <DEDUP_REMOVED lines=9> */
.L_x_167:
        /* <DEDUP_REMOVED lines=9> */
.L_x_169:
        /* <DEDUP_REMOVED lines=9> */
.L_x_171:
        /* <DEDUP_REMOVED lines=9> */
.L_x_173:
        /* <DEDUP_REMOVED lines=9> */
.L_x_175:
        /* <DEDUP_REMOVED lines=9> */
.L_x_177:
        /* <DEDUP_REMOVED lines=9> */
.L_x_179:
        /* <DEDUP_REMOVED lines=9> */
.L_x_181:
        /* <DEDUP_REMOVED lines=9> */
.L_x_183:
        /* <DEDUP_REMOVED lines=9> */
.L_x_185:
        /* <DEDUP_REMOVED lines=9> */
.L_x_187:
[----:B------:R-:W-:-:S04]  /*3430*/  UIADD3 UR4, UPT, UPT, UR4, 0x1, URZ ;  /* 0x0000000104047890 */ /* 0x000fc8000fffe0ff */
[----:B------:R-:W-:-:S04]  /*3440*/  UISETP.NE.AND UP0, UPT, UR4, 0x11, UPT ;  /* 0x000000110400788c */ /* 0x000fc8000bf05270 */
[----:B------:R-:W-:Y:S02]  /*3450*/  USEL UR5, URZ, 0x1, UP0 ;  /* 0x00000001ff057887 */ /* 0x000fe40008000000 */
[----:B------:R-:W-:-:S04]  /*3460*/  USEL UR4, UR4, URZ, UP0 ;  /* 0x000000ff04047287 */ /* 0x000fc80008000000 */
[----:B------:R-:W-:Y:S01]  /*3470*/  ULEA UR4, UR4, UR21, 0x3 ;  /* 0x0000001504047291 */ /* 0x000fe2000f8e18ff */
[----:B------:R-:W-:-:S04]  /*3480*/  LOP3.LUT R2, R2, UR5, RZ, 0x3c, !PT ;  /* 0x0000000502027c12 */ /* 0x000fc8000f8e3cff */
[----:B------:R-:W-:Y:S01]  /*3490*/  SHF.L.U32 R2, R2, 0x1f, RZ ;  /* 0x0000001f02027819 */ /* 0x000fe200000006ff */
[----:B-1----:R-:W-:-:S07]  /*34a0*/  IMAD.U32 R0, RZ, RZ, UR4 ;  /* 0x00000004ff007e24 */ /* 0x002fce000f8e00ff */
.L_x_60:
[----:B-1----:R1:W3:Y:S02]  /*34b0*/  SYNCS.PHASECHK.TRANS64.TRYWAIT P0, [R0+URZ], R2 ;  /* 0x00000002000075a7 */ /* 0x0022e400080011ff */
[----:B---3--:R-:W-:Y:S05]  /*34c0*/  @!P0 NANOSLEEP.SYNCS 0x989680 ;  /* 0x009896800000895d */ /* 0x008fea0003900000 */
[----:B------:R-:W3:Y:S02]  /*34d0*/  @!P0 SYNCS.PHASECHK.TRANS64 P0, [R0+URZ], R2 ;  /* 0x00000002000085a7 */ /* 0x000ee400080010ff */
[----:B--23--:R-:W-:Y:S05]  /*34e0*/  @P0 EXIT ;  /* 0x000000000000094d */ /* 0x00cfea0003800000 */
[----:B------:R-:W-:Y:S05]  /*34f0*/  BRA `(.L_x_60) ;  /* 0xfffffffc00ec7947 */ /* 0x000fea000383ffff */
.L_x_23:
[----:B------:R-:W2:Y:S02]  /*3500*/  S2UR UR4, SR_CgaCtaId ;  /* 0x00000000000479c3 */ /* 0x000ea40000008800 */
[----:B--2---:R-:W-:-:S04]  /*3510*/  UISETP.NE.AND UP0, UPT, UR4, URZ, UPT ;  /* 0x000000ff0400728c */ /* 0x004fc8000bf05270 */
[----:B------:R-:W-:-:S09]  /*3520*/  UISETP.NE.OR UP0, UPT, UR17, 0x1, UP0 ;  /* 0x000000011100788c */ /* 0x000fd20008705670 */
[----:B------:R-:W-:Y:S05]  /*3530*/  BRA.U UP0, `(.L_x_61) ;  /* 0x00000005004c7547 */ /* 0x000fea000b800000 */
[----:B------:R-:W2:Y:S01]  /*3540*/  S2UR UR5, SR_CgaCtaId ;  /* 0x00000000000579c3 */ /* 0x000ea20000008800 */
[----:B------:R-:W-:Y:S01]  /*3550*/  UMOV UR4, 0x400 ;  /* 0x0000040000047882 */ /* 0x000fe20000000000 */
[----:B------:R-:W-:Y:S01]  /*3560*/  ISETP.GE.U32.AND P2, PT, R0, 0x8, PT ;  /* 0x000000080000780c */ /* 0x000fe20003f46070 */
[----:B------:R-:W-:Y:S01]  /*3570*/  IMAD.MOV.U32 R12, RZ, RZ, 0x1 ;  /* 0x00000001ff0c7424 */ /* 0x000fe200078e00ff */
[----:B------:R-:W-:Y:S02]  /*3580*/  CS2R R10, SRZ ;  /* 0x00000000000a7805 */ /* 0x000fe4000001ff00 */
[----:B------:R-:W-:Y:S01]  /*3590*/  CS2R R8, SRZ ;  /* 0x0000000000087805 */ /* 0x000fe2000001ff00 */
[----:B--2---:R-:W-:-:S03]  /*35a0*/  ULEA UR6, UR5, UR4, 0x18 ;  /* 0x0000000405067291 */ /* 0x004fc6000f8ec0ff */
[----:B------:R-:W-:-:S09]  /*35b0*/  UMOV UR5, URZ ;  /* 0x000000ff00057c82 */ /* 0x000fd20008000000 */
.L_x_65:
[----:B------:R-:W-:Y:S02]  /*35c0*/  LEA R2, R8, UR6, 0x3 ;  /* 0x0000000608027c11 */ /* 0x000fe4000f8e18ff */
[----:B------:R-:W-:-:S03]  /*35d0*/  SHF.L.U32 R4, R9, 0x1f, RZ ;  /* 0x0000001f09047819 */ /* 0x000fc600000006ff */
[----:B------:R-:W-:Y:S01]  /*35e0*/  VIADD R5, R2, 0x1d0 ;  /* 0x000001d002057836 */ /* 0x000fe20000000000 */
[----:B------:R-:W2:Y:S02]  /*35f0*/  SYNCS.PHASECHK.TRANS64.TRYWAIT P0, [R2+URZ+0x1c0], R4 ;  /* 0x0001c004020075a7 */ /* 0x000ea400080011ff */
[----:B--2---:R-:W-:Y:S05]  /*3600*/  @!P0 BRA `(.L_x_62) ;  /* 0x0000006000688947 */ /* 0x004fea0003800000 */
.L_x_188:
[----:B------:R-:W-:Y:S01]  /*3610*/  ULEA UR4, UR5, UR6, 0x3 ;  /* 0x0000000605047291 */ /* 0x000fe2000f8e18ff */
[----:B--2---:R-:W-:Y:S01]  /*3620*/  PRMT R2, RZ, 0x654, R5 ;  /* 0x00000654ff027816 */ /* 0x004fe20000000005 */
[----:B------:R-:W-:Y:S01]  /*3630*/  @!P2 IMAD.MOV.U32 R4, RZ, RZ, 0x10 ;  /* 0x00000010ff04a424 */ /* 0x000fe200078e00ff */
[----:B------:R-:W-:Y:S01]  /*3640*/  SHF.L.U32 R5, R12, 0x1f, RZ ;  /* 0x0000001f0c057819 */ /* 0x000fe200000006ff */
[----:B------:R-:W-:Y:S01]  /*3650*/  UIADD3 UR7, UPT, UPT, UR4, 0x160, URZ ;  /* 0x0000016004077890 */ /* 0x000fe2000fffe0ff */
[----:B------:R2:W-:Y:S05]  /*3660*/  SYNCS.ARRIVE.TRANS64.RED.A1T0 RZ, [R2+URZ], RZ ;  /* 0x000000ff02ff79a7 */ /* 0x0005ea00081004ff */
[----:B------:R-:W-:Y:S01]  /*3670*/  IMAD.U32 R6, RZ, RZ, UR7 ;  /* 0x00000007ff067e24 */ /* 0x000fe2000f8e00ff */
[----:B------:R-:W3:Y:S04]  /*3680*/  SYNCS.PHASECHK.TRANS64.TRYWAIT P0, [UR4+0x170], R5 ;  /* 0x00017005ff0075a7 */ /* 0x000ee80008001104 */
[----:B------:R-:W-:Y:S01]  /*3690*/  PRMT R6, R0, 0x654, R6 ;  /* 0x0000065400067816 */ /* 0x000fe20000000006 */
[----:B--23--:R-:W-:Y:S06]  /*36a0*/  @!P0 BRA `(.L_x_63) ;  /* 0x0000006000548947 */ /* 0x00cfec0003800000 */
.L_x_190:
[----:B------:R-:W-:Y:S01]  /*36b0*/  ULEA UR8, UR5, UR6, 0x4 ;  /* 0x0000000605087291 */ /* 0x000fe2000f8e20ff */
[----:B------:R-:W-:Y:S01]  /*36c0*/  SEL R3, R6, R3, !P2 ;  /* 0x0000000306037207 */ /* 0x000fe20005000000 */
[----:B------:R-:W-:Y:S01]  /*36d0*/  UIADD3 UR9, UPT, UPT, UR4, 0x160, URZ ;  /* 0x0000016004097890 */ /* 0x000fe2000fffe0ff */
[----:B--2---:R-:W-:Y:S01]  /*36e0*/  LEA R2, R11, UR6, 0x3 ;  /* 0x000000060b027c11 */ /* 0x004fe2000f8e18ff */
[----:B------:R-:W-:Y:S01]  /*36f0*/  UIADD3 UR8, UPT, UPT, UR8, 0x1f0, URZ ;  /* 0x000001f008087890 */ /* 0x000fe2000fffe0ff */
[----:B------:R2:W-:Y:S01]  /*3700*/  @!P2 SYNCS.ARRIVE.TRANS64.RED RZ, [R3+URZ], R4 ;  /* 0x0000000403ffa9a7 */ /* 0x0005e200080004ff */
[----:B------:R-:W-:Y:S01]  /*3710*/  UIADD3 UR4, UPT, UPT, UR5, 0x1, URZ ;  /* 0x0000000105047890 */ /* 0x000fe2000fffe0ff */
[----:B------:R-:W-:-:S03]  /*3720*/  VIADD R8, R8, 0x1 ;  /* 0x0000000108087836 */ /* 0x000fc60000000000 */
[----:B------:R-:W-:Y:S02]  /*3730*/  UISETP.NE.AND UP0, UPT, UR4, 0x2, UPT ;  /* 0x000000020400788c */ /* 0x000fe4000bf05270 */
[----:B------:R-:W-:Y:S01]  /*3740*/  ISETP.NE.AND P0, PT, R8, 0x2, PT ;  /* 0x000000020800780c */ /* 0x000fe20003f05270 */
[----:B------:R-:W-:Y:S06]  /*3750*/  UGETNEXTWORKID.BROADCAST [UR8], [UR9] ;  /* 0x00000000080073ca */ /* 0x000fec0008000100 */
[----:B------:R-:W-:Y:S02]  /*3760*/  USEL UR7, URZ, 0x1, UP0 ;  /* 0x00000001ff077887 */ /* 0x000fe40008000000 */
[----:B------:R-:W-:-:S04]  /*3770*/  USEL UR5, UR4, URZ, UP0 ;  /* 0x000000ff04057287 */ /* 0x000fc80008000000 */
[----:B------:R-:W-:Y:S02]  /*3780*/  LOP3.LUT R12, R12, UR7, RZ, 0x3c, !PT ;  /* 0x000000070c0c7c12 */ /* 0x000fe4000f8e3cff */
[----:B--2---:R-:W-:-:S04]  /*3790*/  SHF.L.U32 R4, R10, 0x1f, RZ ;  /* 0x0000001f0a047819 */ /* 0x004fc800000006ff */
[----:B------:R-:W2:Y:S02]  /*37a0*/  SYNCS.PHASECHK.TRANS64.TRYWAIT P1, [R2+URZ+0x160], R4 ;  /* 0x00016004020075a7 */ /* 0x000ea400080211ff */
[----:B--2---:R-:W-:Y:S05]  /*37b0*/  @!P1 BRA `(.L_x_64) ;  /* 0x0000006000289947 */ /* 0x004fea0003800000 */
.L_x_191:
[C---:B--2---:R-:W-:Y:S01]  /*37c0*/  LEA R4, R11.reuse, UR6, 0x4 ;  /* 0x000000060b047c11 */ /* 0x044fe2000f8e20ff */
[----:B------:R-:W-:Y:S01]  /*37d0*/  VIADD R2, R2, 0x170 ;  /* 0x0000017002027836 */ /* 0x000fe20000000000 */
[----:B------:R-:W-:Y:S01]  /*37e0*/  SEL R8, R8, RZ, P0 ;  /* 0x000000ff08087207 */ /* 0x000fe20000000000 */
[----:B------:R-:W-:-:S03]  /*37f0*/  VIADD R11, R11, 0x1 ;  /* 0x000000010b0b7836 */ /* 0x000fc60000000000 */
[----:B------:R-:W2:Y:S01]  /*3800*/  LDS.128 R4, [R4+0x1f0] ;  /* 0x0001f00004047984 */ /* 0x000ea20000000c00 */
[----:B------:R-:W-:Y:S02]  /*3810*/  PRMT R2, RZ, 0x654, R2 ;  /* 0x00000654ff027816 */ /* 0x000fe40000000002 */
[C---:B------:R-:W-:Y:S01]  /*3820*/  ISETP.NE.AND P1, PT, R11.reuse, 0x2, PT ;  /* 0x000000020b00780c */ /* 0x040fe20003f25270 */
[----:B------:R-:W-:Y:S01]  /*3830*/  @!PT LDS RZ, [RZ] ;  /* 0x00000000fffff984 */ /* 0x000fe20000000800 */
[----:B------:R-:W-:Y:S01]  /*3840*/  @!PT LDS RZ, [RZ] ;  /* 0x00000000fffff984 */ /* 0x000fe20000000800 */
[----:B------:R-:W-:Y:S01]  /*3850*/  @!PT LDS RZ, [RZ] ;  /* 0x00000000fffff984 */ /* 0x000fe20000000800 */
[----:B------:R-:W-:Y:S01]  /*3860*/  @!PT LDS RZ, [RZ] ;  /* 0x00000000fffff984 */ /* 0x000fe20000000800 */
[----:B------:R3:W-:Y:S06]  /*3870*/  MEMBAR.ALL.CTA ;  /* 0x0000000000007992 */ /* 0x0007ec0000008000 */
[----:B---3--:R-:W3:Y:S01]  /*3880*/  FENCE.VIEW.ASYNC.S ;  /* 0x00000000000073c6 */ /* 0x008ee20000000000 */
[----:B------:R-:W-:Y:S01]  /*3890*/  SEL R11, R11, RZ, P1 ;  /* 0x000000ff0b0b7207 */ /* 0x000fe20000800000 */
[----:B---3--:R3:W-:Y:S01]  /*38a0*/  SYNCS.ARRIVE.TRANS64.RED.A1T0 RZ, [R2+URZ], RZ ;  /* 0x000000ff02ff79a7 */ /* 0x0087e200081004ff */
[----:B--2---:R-:W-:-:S02]  /*38b0*/  LOP3.LUT P3, RZ, R6, 0x1, RZ, 0xc0, !PT ;  /* 0x0000000106ff7812 */ /* 0x004fc4000786c0ff */
[----:B------:R-:W-:-:S04]  /*38c0*/  SEL R4, RZ, 0x1, P1 ;  /* 0x00000001ff047807 */ /* 0x000fc80000800000 */
[----:B------:R-:W-:Y:S02]  /*38d0*/  LOP3.LUT R10, R10, R4, RZ, 0x3c, !PT ;  /* 0x000000040a0a7212 */ /* 0x000fe400078e3cff */
[----:B---3--:R-:W-:-:S04]  /*38e0*/  SEL R2, RZ, 0x1, P0 ;  /* 0x00000001ff027807 */ /* 0x008fc80000000000 */
[----:B------:R-:W-:Y:S01]  /*38f0*/  LOP3.LUT R9, R9, R2, RZ, 0x3c, !PT ;  /* 0x0000000209097212 */ /* 0x000fe200078e3cff */
[----:B------:R-:W-:Y:S06]  /*3900*/  @P3 BRA `(.L_x_65) ;  /* 0xfffffffc002c3947 */ /* 0x000fec000383ffff */
[----:B------:R-:W-:Y:S01]  /*3910*/  ULEA UR4, UR5, UR6, 0x3 ;  /* 0x0000000605047291 */ /* 0x000fe2000f8e18ff */
[----:B------:R-:W-:-:S08]  /*3920*/  SHF.L.U32 R2, R12, 0x1f, RZ ;  /* 0x0000001f0c027819 */ /* 0x000fd000000006ff */
[----:B------:R-:W2:Y:S02]  /*3930*/  SYNCS.PHASECHK.TRANS64 P0, [UR4+0x170], R2 ;  /* 0x00017002ff0075a7 */ /* 0x000ea40008001004 */
[----:B--2---:R-:W-:Y:S05]  /*3940*/  @P0 BRA `(.L_x_66) ;  /* 0x0000000000080947 */ /* 0x004fea0003800000 */
[----:B------:R-:W2:Y:S02]  /*3950*/  SYNCS.PHASECHK.TRANS64.TRYWAIT P0, [UR4+0x170], R2 ;  /* 0x00017002ff0075a7 */ /* 0x000ea40008001104 */
[----:B--2---:R-:W-:Y:S05]  /*3960*/  @!P0 BRA `(.L_x_67) ;  /* 0x0000005c00d08947 */ /* 0x004fea0003800000 */
.L_x_66:
[----:B------:R-:W-:-:S04]  /*3970*/  UIADD3 UR7, UPT, UPT, UR5, 0x1, URZ ;  /* 0x0000000105077890 */ /* 0x000fc8000fffe0ff */
[----:B------:R-:W-:-:S04]  /*3980*/  UISETP.NE.AND UP0, UPT, UR7, 0x2, UPT ;  /* 0x000000020700788c */ /* 0x000fc8000bf05270 */
[----:B------:R-:W-:Y:S02]  /*3990*/  USEL UR8, URZ, 0x1, UP0 ;  /* 0x00000001ff087887 */ /* 0x000fe40008000000 */
[----:B------:R-:W-:-:S04]  /*39a0*/  USEL UR7, UR7, URZ, UP0 ;  /* 0x000000ff07077287 */ /* 0x000fc80008000000 */
[----:B------:R-:W-:Y:S01]  /*39b0*/  ULEA UR7, UR7, UR6, 0x3 ;  /* 0x0000000607077291 */ /* 0x000fe2000f8e18ff */
[----:B--2---:R-:W-:-:S04]  /*39c0*/  LOP3.LUT R2, R12, UR8, RZ, 0x3c, !PT ;  /* 0x000000080c027c12 */ /* 0x004fc8000f8e3cff */
[----:B------:R-:W-:-:S04]  /*39d0*/  SHF.L.U32 R0, R2, 0x1f, RZ ;  /* 0x0000001f02007819 */ /* 0x000fc800000006ff */
[----:B------:R-:W2:Y:S02]  /*39e0*/  SYNCS.PHASECHK.TRANS64 P0, [UR7+0x170], R0 ;  /* 0x00017000ff0075a7 */ /* 0x000ea40008001007 */
[----:B-12---:R-:W-:Y:S05]  /*39f0*/  @P0 EXIT ;  /* 0x000000000000094d */ /* 0x006fea0003800000 */
[----:B------:R-:W-:Y:S02]  /*3a00*/  SHF.L.U32 R2, R2, 0x1f, RZ ;  /* 0x0000001f02027819 */ /* 0x000fe400000006ff */
[----:B------:R-:W-:-:S07]  /*3a10*/  MOV R0, UR7 ;  /* 0x0000000700007c02 */ /* 0x000fce0008000f00 */
.L_x_68:
[----:B-1----:R1:W2:Y:S02]  /*3a20*/  SYNCS.PHASECHK.TRANS64.TRYWAIT P0, [R0+URZ+0x170], R2 ;  /* 0x00017002000075a7 */ /* 0x0022a400080011ff */
[----:B--2---:R-:W-:Y:S05]  /*3a30*/  @!P0 NANOSLEEP.SYNCS 0x989680 ;  /* 0x009896800000895d */ /* 0x004fea0003900000 */
[----:B------:R-:W2:Y:S02]  /*3a40*/  @!P0 SYNCS.PHASECHK.TRANS64 P0, [R0+URZ+0x170], R2 ;  /* 0x00017002000085a7 */ /* 0x000ea400080010ff */
[----:B--2---:R-:W-:Y:S05]  /*3a50*/  @P0 EXIT ;  /* 0x000000000000094d */ /* 0x004fea0003800000 */
[----:B------:R-:W-:Y:S05]  /*3a60*/  BRA `(.L_x_68) ;  /* 0xfffffffc00ec7947 */ /* 0x000fea000383ffff */
.L_x_61:
[----:B------:R-:W-:Y:S05]  /*3a70*/  BRA.U UP5, `(.L_x_69) ;  /* 0x0000000d05a07547 */ /* 0x000fea000b800000 */
[----:B------:R-:W2:Y:S01]  /*3a80*/  S2UR UR7, SR_CgaCtaId ;  /* 0x00000000000779c3 */ /* 0x000ea20000008800 */
[----:B------:R-:W-:Y:S01]  /*3a90*/  UMOV UR4, 0x40 ;  /* 0x0000004000047882 */ /* 0x000fe20000000000 */
[----:B------:R-:W-:Y:S01]  /*3aa0*/  NOP ;  /* 0x0000000000007918 */ /* 0x000fe20000000000 */
[----:B------:R-:W-:Y:S01]  /*3ab0*/  UMOV UR6, 0x400 ;  /* 0x0000040000067882 */ /* 0x000fe20000000000 */
[----:B--2---:R-:W-:Y:S02]  /*3ac0*/  ULEA UR5, UR7, UR4, 0x18 ;  /* 0x0000000407057291 */ /* 0x004fe4000f8ec0ff */
[----:B------:R-:W-:-:S07]  /*3ad0*/  ULEA UR6, UR7, UR6, 0x18 ;  /* 0x0000000607067291 */ /* 0x000fce000f8ec0ff */
[----:B------:R-:W2:Y:S02]  /*3ae0*/  LDS.U8 R0, [UR5+0x1c] ;  /* 0x00001c05ff007984 */ /* 0x000ea40008000000 */
[----:B--2---:R-:W-:-:S13]  /*3af0*/  ISETP.NE.AND P0, PT, R0, RZ, PT ;  /* 0x000000ff0000720c */ /* 0x004fda0003f05270 */
[----:B------:R-:W-:Y:S05]  /*3b00*/  @P0 BRA `(.L_x_70) ;  /* 0x0000000000580947 */ /* 0x000fea0003800000 */
[----:B------:R-:W-:-:S13]  /*3b10*/  ELECT P0, URZ, PT ;  /* 0x0000000000ff782f */ /* 0x000fda0003800000 */
[----:B------:R-:W-:Y:S05]  /*3b20*/  @!P0 BRA `(.L_x_71) ;  /* 0x0000000000608947 */ /* 0x000fea0003800000 */
[----:B------:R-:W-:Y:S01]  /*3b30*/  UMOV UR4, 0x10 ;  /* 0x0000001000047882 */ /* 0x000fe20000000000 */
[----:B------:R-:W-:Y:S01]  /*3b40*/  HFMA2 R0, -RZ, RZ, 0, 5.9604644775390625e-08 ;  /* 0x00000001ff007431 */ /* 0x000fe200000001ff */
[----:B------:R-:W-:-:S03]  /*3b50*/  MOV R3, 0xffff ;  /* 0x0000ffff00037802 */ /* 0x000fc60000000f00 */
[----:B------:R-:W-:Y:S04]  /*3b60*/  DEPBAR.LE SB2, 0x36 ;  /* 0x0000ad800000791a */ /* 0x000fe80000000000 */
[----:B------:R-:W2:Y:S02]  /*3b70*/  UTCATOMSWS.FIND_AND_SET.ALIGN UP0, UR4, UR4 ;  /* 0x00000004000475e3 */ /* 0x000ea40008000800 */
[----:B--2---:R-:W-:Y:S01]  /*3b80*/  MOV R4, UR4 ;  /* 0x0000000400047c02 */ /* 0x004fe20008000f00 */
[----:B------:R-:W-:Y:S06]  /*3b90*/  BRA.U UP0, `(.L_x_72) ;  /* 0x0000000100187547 */ /* 0x000fec000b800000 */
.L_x_73:
[----:B------:R-:W-:Y:S05]  /*3ba0*/  NANOSLEEP 0x64 ;  /* 0x000000640000795d */ /* 0x000fea0003800000 */
[----:B------:R-:W-:-:S05]  /*3bb0*/  UMOV UR4, 0x10 ;  /* 0x0000001000047882 */ /* 0x000fca0000000000 */
[----:B------:R-:W-:Y:S04]  /*3bc0*/  DEPBAR.LE SB2, 0x36 ;  /* 0x0000ad800000791a */ /* 0x000fe80000000000 */
[----:B------:R-:W2:Y:S02]  /*3bd0*/  UTCATOMSWS.FIND_AND_SET.ALIGN UP0, UR4, UR4 ;  /* 0x00000004000475e3 */ /* 0x000ea40008000800 */
[----:B--2---:R-:W-:Y:S01]  /*3be0*/  MOV R4, UR4 ;  /* 0x0000000400047c02 */ /* 0x004fe20008000f00 */
[----:B------:R-:W-:Y:S05]  /*3bf0*/  BRA.U !UP0, `(.L_x_73) ;  /* 0xfffffffd08e87547 */ /* 0x000fea000b83ffff */
.L_x_72:
[-C--:B------:R-:W-:Y:S02]  /*3c00*/  SHF.L.U32 R3, R3, R4.reuse, RZ ;  /* 0x0000000403037219 */ /* 0x080fe400000006ff */
[----:B------:R-:W-:Y:S01]  /*3c10*/  SHF.L.U32 R0, R0, R4, RZ ;  /* 0x0000000400007219 */ /* 0x000fe200000006ff */
[----:B------:R-:W-:Y:S02]  /*3c20*/  IMAD.SHL.U32 R4, R4, 0x20, RZ ;  /* 0x0000002004047824 */ /* 0x000fe400078e00ff */
[----:B------:R2:W-:Y:S04]  /*3c30*/  ATOMS.OR RZ, [UR5+0x14], R3 ;  /* 0x00001403ffff798c */ /* 0x0005e8000b000005 */
[----:B------:R2:W-:Y:S04]  /*3c40*/  ATOMS.OR RZ, [UR5+0x18], R0 ;  /* 0x00001800ffff798c */ /* 0x0005e8000b000005 */
[----:B------:R2:W-:Y:S01]  /*3c50*/  STS [UR6+0x210], R4 ;  /* 0x00021004ff007988 */ /* 0x0005e20008000806 */
[----:B------:R-:W-:Y:S05]  /*3c60*/  BRA `(.L_x_71) ;  /* 0x0000000000107947 */ /* 0x000fea0003800000 */
.L_x_70:
[----:B------:R-:W-:Y:S02]  /*3c70*/  MOV R0, 0xffffffff ;  /* 0xffffffff00007802 */ /* 0x000fe40000000f00 */
[----:B------:R-:W-:-:S03]  /*3c80*/  MOV R4, 0x3cb0 ;  /* 0x00003cb000047802 */ /* 0x000fc60000000f00 */
[----:B------:R2:W-:Y:S04]  /*3c90*/  STS [UR6+0x210], R0 ;  /* 0x00021000ff007988 */ /* 0x0005e80008000806 */
[----:B-12--5:R-:W-:Y:S05]  /*3ca0*/  CALL.REL.NOINC `($__internal_1_$__cuda_sm10x_tcgen05_guardrail_trap_phase_invalid_during_alloc) ;  /* 0x0000006400187944 */ /* 0x026fea0003c00000 */
.L_x_71:
[----:B------:R-:W-:Y:S05]  /*3cb0*/  WARPSYNC.ALL ;  /* 0x0000000000007948 */ /* 0x000fea0003800000 */
[----:B------:R-:W3:Y:S01]  /*3cc0*/  S2UR UR4, SR_CgaCtaId ;  /* 0x00000000000479c3 */ /* 0x000ee20000008800 */
[----:B------:R-:W-:Y:S01]  /*3cd0*/  UMOV UR17, 0x400 ;  /* 0x0000040000117882 */ /* 0x000fe20000000000 */
[----:B------:R-:W-:-:S06]  /*3ce0*/  NOP ;  /* 0x0000000000007918 */ /* 0x000fcc0000000000 */
[----:B------:R-:W-:Y:S06]  /*3cf0*/  BAR.ARV 0x6, 0xa0 ;  /* 0x0182800000007b1d */ /* 0x000fec0000002000 */
[----:B------:R-:W4:Y:S01]  /*3d00*/  LDCU UR5, c[0x0][0x38c] ;  /* 0x00007180ff0577ac */ /* 0x000f220008000800 */
[----:B------:R-:W-:Y:S01]  /*3d10*/  LOP3.LUT R2, R2, 0xffff, RZ, 0xc0, !PT ;  /* 0x0000ffff02027812 */ /* 0x000fe200078ec0ff */
[----:B------:R-:W-:Y:S01]  /*3d20*/  IMAD.MOV.U32 R11, RZ, RZ, 0x1 ;  /* 0x00000001ff0b7424 */ /* 0x000fe200078e00ff */
[----:B------:R-:W-:Y:S01]  /*3d30*/  CS2R R8, SRZ ;  /* 0x0000000000087805 */ /* 0x000fe2000001ff00 */
[----:B------:R-:W1:Y:S01]  /*3d40*/  LDCU UR8, c[0x0][0x38c] ;  /* 0x00007180ff0877ac */ /* 0x000e620008000800 */
[----:B------:R-:W-:Y:S01]  /*3d50*/  R2UR UR19, R2 ;  /* 0x00000000021372ca */ /* 0x000fe200000e0000 */
[----:B------:R-:W-:Y:S01]  /*3d60*/  IMAD.MOV.U32 R10, RZ, RZ, RZ ;  /* 0x000000ffff0a7224 */ /* 0x000fe200078e00ff */
[----:B------:R-:W-:Y:S01]  /*3d70*/  UMOV UR22, URZ ;  /* 0x000000ff00167c82 */ /* 0x000fe20008000000 */
[----:B------:R-:W-:Y:S01]  /*3d80*/  UMOV UR14, URZ ;  /* 0x000000ff000e7c82 */ /* 0x000fe20008000000 */
[----:B---3--:R-:W-:Y:S01]  /*3d90*/  ULEA UR17, UR4, UR17, 0x18 ;  /* 0x0000001104117291 */ /* 0x008fe2000f8ec0ff */
[----:B------:R-:W-:Y:S01]  /*3da0*/  UMOV UR26, 0x0 ;  /* 0x00000000001a7882 */ /* 0x000fe20000000000 */
[----:B------:R-:W-:-:S02]  /*3db0*/  UMOV UR27, 0x4200010 ;  /* 0x04200010001b7882 */ /* 0x000fc40000000000 */
[----:B------:R-:W-:Y:S02]  /*3dc0*/  UIADD3 UR6, UPT, UPT, UR17, 0x4600, URZ ;  /* 0x0000460011067890 */ /* 0x000fe4000fffe0ff */
[----:B------:R-:W-:Y:S02]  /*3dd0*/  UIADD3 UR7, UPT, UPT, UR17, 0x15600, URZ ;  /* 0x0001560011077890 */ /* 0x000fe4000fffe0ff */
[----:B----4-:R-:W-:Y:S01]  /*3de0*/  UIADD3 UR5, UPT, UPT, UR5, 0x1f, URZ ;  /* 0x0000001f05057890 */ /* 0x010fe2000fffe0ff */
[----:B--2---:R-:W2:Y:S01]  /*3df0*/  LDS R0, [UR17+0x210] ;  /* 0x00021011ff007984 */ /* 0x004ea20008000800 */
[----:B------:R-:W-:Y:S02]  /*3e00*/  USHF.R.U32.HI UR6, URZ, 0x4, UR6 ;  /* 0x00000004ff067899 */ /* 0x000fe40008011606 */
[----:B------:R-:W-:Y:S02]  /*3e10*/  USHF.R.S32.HI UR4, URZ, 0x1f, UR5 ;  /* 0x0000001fff047899 */ /* 0x000fe40008011405 */
[----:B------:R-:W-:-:S02]  /*3e20*/  ULOP3.LUT UR6, UR6, 0x3fff, URZ, 0xc0, !UPT ;  /* 0x00003fff06067892 */ /* 0x000fc4000f8ec0ff */
[----:B------:R-:W-:Y:S02]  /*3e30*/  ULEA.HI UR4, UR4, UR5, URZ, 0x5 ;  /* 0x0000000504047291 */ /* 0x000fe4000f8f28ff */
[----:B------:R-:W-:Y:S02]  /*3e40*/  USHF.R.U32.HI UR5, URZ, 0x4, UR7 ;  /* 0x00000004ff057899 */ /* 0x000fe40008011607 */
[----:B------:R-:W-:Y:S02]  /*3e50*/  USHF.R.S32.HI UR28, URZ, 0x5, UR4 ;  /* 0x00000005ff1c7899 */ /* 0x000fe40008011404 */
[----:B------:R-:W-:Y:S02]  /*3e60*/  ULOP3.LUT UR5, UR5, 0x3fff, URZ, 0xc0, !UPT ;  /* 0x00003fff05057892 */ /* 0x000fe4000f8ec0ff */
[----:B------:R-:W-:Y:S02]  /*3e70*/  UISETP.LT.AND UP0, UPT, UR28, 0x1, UPT ;  /* 0x000000011c00788c */ /* 0x000fe4000bf01270 */
[----:B------:R-:W-:-:S02]  /*3e80*/  ULOP3.LUT UR20, UR6, 0x10000, URZ, 0xfc, !UPT ;  /* 0x0001000006147892 */ /* 0x000fc4000f8efcff */
[----:B------:R-:W-:Y:S02]  /*3e90*/  USEL UR29, UR28, 0x1, !UP0 ;  /* 0x000000011c1d7887 */ /* 0x000fe4000c000000 */
[----:B------:R-:W-:Y:S02]  /*3ea0*/  ULOP3.LUT UR21, UR5, 0x10000, URZ, 0xfc, !UPT ;  /* 0x0001000005157892 */ /* 0x000fe4000f8efcff */
[----:B------:R-:W-:Y:S02]  /*3eb0*/  UIADD3 UR29, UPT, UPT, -UR29, URZ, URZ ;  /* 0x000000ff1d1d7290 */ /* 0x000fe4000fffe1ff */
[----:B-1----:R-:W-:Y:S01]  /*3ec0*/  UISETP.GE.AND UP4, UPT, UR8, 0x1, UPT ;  /* 0x000000010800788c */ /* 0x002fe2000bf86270 */
[----:B------:R-:W-:Y:S01]  /*3ed0*/  UMOV UR24, 0x0 ;  /* 0x0000000000187882 */ /* 0x000fe20000000000 */
[----:B------:R-:W-:Y:S01]  /*3ee0*/  UMOV UR25, 0x4200010 ;  /* 0x0420001000197882 */ /* 0x000fe20000000000 */
[----:B--2---:R-:W-:-:S15]  /*3ef0*/  R2UR UR30, R0 ;  /* 0x00000000001e72ca */ /* 0x004fde00000e0000 */
.L_x_80:
[----:B------:R-:W-:Y:S02]  /*3f00*/  LEA R0, R10, UR17, 0x3 ;  /* 0x000000110a007c11 */ /* 0x000fe4000f8e18ff */
[----:B------:R-:W-:Y:S02]  /*3f10*/  SHF.L.U32 R2, R9, 0x1f, RZ ;  /* 0x0000001f09027819 */ /* 0x000fe400000006ff */
[----:B------:R-:W-:Y:S01]  /*3f20*/  PLOP3.LUT P0, PT, PT, PT, UP4, 0x80, 0x8 ;  /* 0x000000000008781c */ /* 0x000fe20003f0f048 */
[----:B------:R-:W-:Y:S01]  /*3f30*/  VIADD R3, R0, 0x170 ;  /* 0x0000017000037836 */ /* 0x000fe20000000000 */
[----:B-1----:R-:W1:Y:S02]  /*3f40*/  SYNCS.PHASECHK.TRANS64.TRYWAIT P1, [R0+URZ+0x160], R2 ;  /* 0x00016002000075a7 */ /* 0x002e6400080211ff */
[----:B-1-3--:R-:W-:Y:S09]  /*3f50*/  @!P1 BRA `(.L_x_74) ;  /* 0x00000058006c9947 */ /* 0x00aff20003800000 */
.L_x_193:
[----:B------:R-:W-:Y:S01]  /*3f60*/  LEA R4, R10, UR17, 0x4 ;  /* 0x000000110a047c11 */ /* 0x000fe2000f8e20ff */
[----:B------:R-:W-:Y:S01]  /*3f70*/  @UP4 ULEA UR4, UR14, UR17, 0x3 ;  /* 0x000000110e044291 */ /* 0x000fe2000f8e18ff */
[----:B------:R-:W-:Y:S01]  /*3f80*/  PLOP3.LUT P2, PT, PT, PT, PT, 0x80, 0x8 ;  /* 0x000000000008781c */ /* 0x000fe20003f4f070 */
[----:B------:R-:W-:Y:S01]  /*3f90*/  ULEA UR23, UR22, UR17, 0x3 ;  /* 0x0000001116177291 */ /* 0x000fe2000f8e18ff */
[----:B------:R-:W-:Y:S02]  /*3fa0*/  PRMT R3, RZ, 0x654, R3 ;  /* 0x00000654ff037816 */ /* 0x000fe40000000003 */
[----:B------:R-:W2:Y:S01]  /*3fb0*/  LDS.128 R4, [R4+0x1f0] ;  /* 0x0001f00004047984 */ /* 0x000ea20000000c00 */
[----:B-1----:R-:W-:Y:S02]  /*3fc0*/  @P0 SHF.L.U32 R2, R8, 0x1f, RZ ;  /* 0x0000001f08020819 */ /* 0x002fe400000006ff */
[----:B------:R-:W-:Y:S01]  /*3fd0*/  SHF.L.U32 R0, R11, 0x1f, RZ ;  /* 0x0000001f0b007819 */ /* 0x000fe200000006ff */
[----:B------:R-:W-:Y:S01]  /*3fe0*/  @!PT LDS RZ, [RZ] ;  /* 0x00000000fffff984 */ /* 0x000fe20000000800 */
[----:B------:R-:W-:Y:S01]  /*3ff0*/  @!PT LDS RZ, [RZ] ;  /* 0x00000000fffff984 */ /* 0x000fe20000000800 */
[----:B------:R-:W-:Y:S01]  /*4000*/  @!PT LDS RZ, [RZ] ;  /* 0x00000000fffff984 */ /* 0x000fe20000000800 */
[----:B------:R-:W-:Y:S01]  /*4010*/  @!PT LDS RZ, [RZ] ;  /* 0x00000000fffff984 */ /* 0x000fe20000000800 */
[----:B------:R1:W-:Y:S06]  /*4020*/  MEMBAR.ALL.CTA ;  /* 0x0000000000007992 */ /* 0x0003ec0000008000 */
[----:B-1----:R-:W1:Y:S02]  /*4030*/  FENCE.VIEW.ASYNC.S ;  /* 0x00000000000073c6 */ /* 0x002e640000000000 */
[----:B-1----:R1:W-:Y:S01]  /*4040*/  SYNCS.ARRIVE.TRANS64.RED.A1T0 RZ, [R3+URZ], RZ ;  /* 0x000000ff03ff79a7 */ /* 0x0023e200081004ff */
[----:B------:R1:W3:Y:S01]  /*4050*/  @P0 SYNCS.PHASECHK.TRANS64.TRYWAIT P2, [UR4], R2 ;  /* 0x00000002ff0005a7 */ /* 0x0002e20008041104 */
[----:B------:R-:W-:Y:S01]  /*4060*/  ULEA.HI UR4, UR22, UR22, URZ, 0x1 ;  /* 0x0000001616047291 */ /* 0x000fe2000f8f08ff */
[----:B--2---:R-:W-:-:S03]  /*4070*/  LOP3.LUT P1, RZ, R6, 0x1, RZ, 0xc0, !PT ;  /* 0x0000000106ff7812 */ /* 0x004fc6000782c0ff */
[----:B------:R-:W-:Y:S02]  /*4080*/  USHF.L.U32 UR18, UR4, 0x6, URZ ;  /* 0x0000000604127899 */ /* 0x000fe400080006ff */
[----:B------:R-:W-:Y:S02]  /*4090*/  ULOP3.LUT UR4, UR4, 0xffe, URZ, 0xc0, !UPT ;  /* 0x00000ffe04047892 */ /* 0x000fe4000f8ec0ff */
[----:B------:R-:W-:Y:S02]  /*40a0*/  ULOP3.LUT UR18, UR18, 0xffffff80, URZ, 0xc0, !UPT ;  /* 0xffffff8012127892 */ /* 0x000fe4000f8ec0ff */
[----:B------:R-:W-:Y:S02]  /*40b0*/  UIADD3 UR4, UPT, UPT, -UR4, UR22, URZ ;  /* 0x0000001604047290 */ /* 0x000fe4000fffe1ff */
[----:B------:R-:W-:Y:S01]  /*40c0*/  UIADD3 UR18, UPT, UPT, UR30, UR18, URZ ;  /* 0x000000121e127290 */ /* 0x000fe2000fffe0ff */
[----:B------:R-:W2:Y:S03]  /*40d0*/  SYNCS.PHASECHK.TRANS64.TRYWAIT P0, [UR23+0x1a0], R0 ;  /* 0x0001a000ff0075a7 */ /* 0x000ea60008001117 */
[----:B------:R-:W-:Y:S01]  /*40e0*/  ULEA UR18, UR4, UR18, 0x14 ;  /* 0x0000001204127291 */ /* 0x000fe2000f8ea0ff */
[----:B-123--:R-:W-:Y:S11]  /*40f0*/  @!P0 BRA `(.L_x_75) ;  /* 0x0000005800188947 */ /* 0x00eff60003800000 */
.L_x_195:
[----:B------:R-:W-:Y:S01]  /*4100*/  IADD3 R10, PT, PT, R10, 0x1, RZ ;  /* 0x000000010a0a7810 */ /* 0x000fe20007ffe0ff */
[----:B------:R-:W-:Y:S06]  /*4110*/  BRA.U !UP4, `(.L_x_76) ;  /* 0x000000010c987547 */ /* 0x000fec000b800000 */
[----:B------:R-:W-:Y:S01]  /*4120*/  UPLOP3.LUT UP2, UPT, UPT, UPT, UPT, 0x40, 0x4 ;  /* 0x000000000004789c */ /* 0x000fe20003f4e870 */
[----:B------:R-:W-:Y:S01]  /*4130*/  UMOV UR16, UR29 ;  /* 0x0000001d00107c82 */ /* 0x000fe20008000000 */
[----:B------:R-:W-:Y:S01]  /*4140*/  UMOV UR15, UR28 ;  /* 0x0000001c000f7c82 */ /* 0x000fe20008000000 */
[----:B------:R-:W-:-:S08]  /*4150*/  UMOV UR6, UR14 ;  /* 0x0000000e00067c82 */ /* 0x000fd00008000000 */
.L_x_79:
[----:B------:R-:W-:Y:S02]  /*4160*/  UIADD3 UR16, UPT, UPT, UR16, 0x1, URZ ;  /* 0x0000000110107890 */ /* 0x000fe4000fffe0ff */
[----:B--2---:R-:W-:Y:S02]  /*4170*/  ULEA UR5, UR6, UR17, 0x3 ;  /* 0x0000001106057291 */ /* 0x004fe4000f8e18ff */
[----:B------:R-:W-:Y:S01]  /*4180*/  UISETP.NE.AND UP3, UPT, UR16, URZ, UPT ;  /* 0x000000ff1000728c */ /* 0x000fe2000bf65270 */
[----:B---3--:R-:W-:Y:S10]  /*4190*/  @P2 BRA `(.L_x_77) ;  /* 0x00000000000c2947 */ /* 0x008ff40003800000 */
[----:B-1----:R-:W-:Y:S04]  /*41a0*/  SHF.L.U32 R2, R8, 0x1f, RZ ;  /* 0x0000001f08027819 */ /* 0x002fe800000006ff */
[----:B------:R-:W1:Y:S02]  /*41b0*/  SYNCS.PHASECHK.TRANS64.TRYWAIT P0, [UR5], R2 ;  /* 0x00000002ff0075a7 */ /* 0x000e640008001105 */
[----:B-1----:R-:W-:Y:S05]  /*41c0*/  @!P0 BRA `(.L_x_78) ;  /* 0x0000005400fc8947 */ /* 0x002fea0003800000 */
.L_x_77:
[----:B------:R-:W-:Y:S01]  /*41d0*/  UISETP.NE.AND UP0, UPT, UR15, 0x1, UPT ;  /* 0x000000010f00788c */ /* 0x000fe2000bf05270 */
[----:B------:R-:W-:Y:S01]  /*41e0*/  PLOP3.LUT P2, PT, PT, PT, PT, 0x80, 0x8 ;  /* 0x000000000008781c */ /* 0x000fe20003f4f070 */
[----:B------:R-:W-:Y:S02]  /*41f0*/  UIADD3 UR4, UPT, UPT, UR6, 0x1, URZ ;  /* 0x0000000106047890 */ /* 0x000fe4000fffe0ff */
[----:B------:R-:W-:Y:S02]  /*4200*/  ULEA UR12, UR6, UR21, 0x9 ;  /* 0x00000015060c7291 */ /* 0x000fe4000f8e48ff */
[----:B------:R-:W-:Y:S01]  /*4210*/  UISETP.NE.AND UP1, UPT, UR4, 0x11, UPT ;  /* 0x000000110400788c */ /* 0x000fe2000bf25270 */
[----:B------:R-:W-:Y:S01]  /*4220*/  PLOP3.LUT P0, PT, PT, PT, UP0, 0x80, 0x8 ;  /* 0x000000000008781c */ /* 0x000fe20003f0f008 */
[----:B------:R-:W-:Y:S02]  /*4230*/  UIADD3 UR10, UPT, UPT, UR12, 0x2, URZ ;  /* 0x000000020c0a7890 */ /* 0x000fe4000fffe0ff */
[----:B------:R-:W-:Y:S02]  /*4240*/  USEL UR7, URZ, 0x1, UP1 ;  /* 0x00000001ff077887 */ /* 0x000fe40008800000 */
[----:B------:R-:W-:Y:S02]  /*4250*/  USEL UR14, UR4, URZ, UP1 ;  /* 0x000000ff040e7287 */ /* 0x000fe40008800000 */
[----:B------:R-:W-:Y:S02]  /*4260*/  UIADD3 UR15, UPT, UPT, UR15, -0x1, URZ ;  /* 0xffffffff0f0f7890 */ /* 0x000fe4000fffe0ff */
[----:B------:R-:W-:Y:S01]  /*4270*/  @UP0 ULEA UR4, UR14, UR17, 0x3 ;  /* 0x000000110e040291 */ /* 0x000fe2000f8e18ff */
[----:B------:R-:W-:Y:S01]  /*4280*/  LOP3.LUT R8, R8, UR7, RZ, 0x3c, !PT ;  /* 0x0000000708087c12 */ /* 0x000fe2000f8e3cff */
[----:B------:R-:W-:Y:S01]  /*4290*/  UIADD3 UR7, UPT, UPT, UR5, 0x88, URZ ;  /* 0x0000008805077890 */ /* 0x000fe2000fffe0ff */
[----:B------:R-:W-:Y:S02]  /*42a0*/  UMOV UR13, 0x80004020 ;  /* 0x80004020000d7882 */ /* 0x000fe40000000000 */
[----:B-1----:R-:W-:Y:S01]  /*42b0*/  @P0 SHF.L.U32 R0, R8, 0x1f, RZ ;  /* 0x0000001f08000819 */ /* 0x002fe200000006ff */
[----:B------:R-:W-:Y:S01]  /*42c0*/  UMOV UR5, 0x80004020 ;  /* 0x8000402000057882 */ /* 0x000fe20000000000 */
[----:B------:R-:W-:Y:S01]  /*42d0*/  UMOV UR11, 0x80004020 ;  /* 0x80004020000b7882 */ /* 0x000fe20000000000 */
[----:B------:R-:W-:Y:S01]  /*42e0*/  UMOV UR9, 0x80004020 ;  /* 0x8000402000097882 */ /* 0x000fe20000000000 */
[----:B------:R2:W3:Y:S01]  /*42f0*/  @P0 SYNCS.PHASECHK.TRANS64.TRYWAIT P2, [UR4], R0 ;  /* 0x00000000ff0005a7 */ /* 0x0004e20008041104 */
[----:B------:R-:W-:Y:S03]  /*4300*/  ULEA UR4, UR6, UR20, 0x8 ;  /* 0x0000001406047291 */ /* 0x000fe6000f8e40ff */
[----:B------:R-:W-:Y:S01]  /*4310*/  UMOV UR6, UR14 ;  /* 0x0000000e00067c82 */ /* 0x000fe20008000000 */
[----:B------:R-:W-:Y:S05]  /*4320*/  UIADD3 UR8, UPT, UPT, UR4, 0x2, URZ ;  /* 0x0000000204087890 */ /* 0x000fea000fffe0ff */
[----:B------:R2:W-:Y:S01]  /*4330*/  UTCHMMA gdesc[UR4], gdesc[UR12], tmem[UR18], tmem[UR26], idesc[UR27], UP2 ;  /* 0x00ff1a0c040075ea */ /* 0x0005e20009000012 */
[----:B------:R-:W-:Y:S03]  /*4340*/  UPLOP3.LUT UP2, UPT, UPT, UPT, UPT, 0x80, 0x8 ;  /* 0x000000000008789c */ /* 0x000fe60003f4f070 */
[----:B------:R2:W-:Y:S01]  /*4350*/  UTCHMMA gdesc[UR8], gdesc[UR10], tmem[UR18], tmem[UR24], idesc[UR25], UPT ;  /* 0x00ff180a080075ea */ /* 0x0005e2000b800012 */
[----:B------:R2:W-:Y:S01]  /*4360*/  UTCBAR.MULTICAST [UR7], URZ, UR19 ;  /* 0x000000ff070073e9 */ /* 0x0005e20008000813 */
[----:B------:R-:W-:Y:S06]  /*4370*/  BRA.U UP3, `(.L_x_79) ;  /* 0xfffffffd03787547 */ /* 0x000fec000b83ffff */
.L_x_76:
[----:B--2---:R-:W-:Y:S01]  /*4380*/  UIADD3 UR4, UPT, UPT, UR22, 0x1, URZ ;  /* 0x0000000116047890 */ /* 0x004fe2000fffe0ff */
[C---:B------:R-:W-:Y:S01]  /*4390*/  ISETP.NE.AND P0, PT, R10.reuse, 0x2, PT ;  /* 0x000000020a00780c */ /* 0x040fe20003f05270 */
[----:B------:R-:W-:Y:S02]  /*43a0*/  UIADD3 UR5, UPT, UPT, UR23, 0x180, URZ ;  /* 0x0000018017057890 */ /* 0x000fe4000fffe0ff */
[----:B------:R-:W-:Y:S01]  /*43b0*/  UISETP.NE.AND UP0, UPT, UR4, 0x4, UPT ;  /* 0x000000040400788c */ /* 0x000fe2000bf05270 */
[----:B-1----:R-:W-:Y:S02]  /*43c0*/  SEL R0, RZ, 0x1, P0 ;  /* 0x00000001ff007807 */ /* 0x002fe40000000000 */
[----:B------:R-:W-:Y:S01]  /*43d0*/  SEL R10, R10, RZ, P0 ;  /* 0x000000ff0a0a7207 */ /* 0x000fe20000000000 */
[----:B------:R-:W-:Y:S01]  /*43e0*/  USEL UR6, URZ, 0x1, UP0 ;  /* 0x00000001ff067887 */ /* 0x000fe20008000000 */
[----:B------:R-:W-:Y:S01]  /*43f0*/  LOP3.LUT R9, R9, R0, RZ, 0x3c, !PT ;  /* 0x0000000009097212 */ /* 0x000fe200078e3cff */
[----:B------:R-:W-:Y:S01]  /*4400*/  USEL UR22, UR4, URZ, UP0 ;  /* 0x000000ff04167287 */ /* 0x000fe20008000000 */
[----:B------:R1:W-:Y:S03]  /*4410*/  UTCBAR [UR5], URZ ;  /* 0x000000ff050073e9 */ /* 0x0003e600080000ff */
[----:B------:R-:W-:Y:S01]  /*4420*/  LOP3.LUT R11, R11, UR6, RZ, 0x3c, !PT ;  /* 0x000000060b0b7c12 */ /* 0x000fe2000f8e3cff */
[----:B------:R-:W-:Y:S07]  /*4430*/  @P1 BRA `(.L_x_80) ;  /* 0xfffffff800b01947 */ /* 0x000fee000383ffff */
[----:B------:R-:W2:Y:S01]  /*4440*/  S2UR UR8, SR_CgaCtaId ;  /* 0x00000000000879c3 */ /* 0x000ea20000008800 */
[----:B------:R-:W-:Y:S01]  /*4450*/  ELECT P0, URZ, PT ;  /* 0x0000000000ff782f */ /* 0x000fe20003800000 */
[----:B------:R-:W-:Y:S01]  /*4460*/  IMAD.MOV.U32 R0, RZ, RZ, 0x1 ;  /* 0x00000001ff007424 */ /* 0x000fe200078e00ff */
[----:B------:R-:W-:Y:S01]  /*4470*/  UIADD3 UR17, UPT, UPT, UR17, 0x1a0, URZ ;  /* 0x000001a011117890 */ /* 0x000fe2000fffe0ff */
[----:B------:R-:W-:Y:S01]  /*4480*/  SHF.L.U32 R2, R11, 0x1f, RZ ;  /* 0x0000001f0b027819 */ /* 0x000fe200000006ff */
[----:B------:R-:W-:-:S03]  /*4490*/  UMOV UR4, 0x40 ;  /* 0x0000004000047882 */ /* 0x000fc60000000000 */
[----:B------:R-:W-:Y:S01]  /*44a0*/  UVIRTCOUNT.DEALLOC.SMPOOL 0x80 ;  /* 0x000000800000784c */ /* 0x000fe20000000000 */
[----:B--2---:R-:W-:Y:S02]  /*44b0*/  ULEA UR8, UR8, UR4, 0x18 ;  /* 0x0000000408087291 */ /* 0x004fe4000f8ec0ff */
[----:B------:R-:W-:-:S07]  /*44c0*/  ULEA UR4, UR22, UR17, 0x3 ;  /* 0x0000001116047291 */ /* 0x000fce000f8e18ff */
[----:B------:R2:W-:Y:S02]  /*44d0*/  @P0 STS.U8 [UR8+0x1c], R0 ;  /* 0x00001c00ff000988 */ /* 0x0005e40008000008 */
[----:B------:R-:W4:Y:S02]  /*44e0*/  SYNCS.PHASECHK.TRANS64.TRYWAIT P0, [UR4], R2 ;  /* 0x00000002ff0075a7 */ /* 0x000f240008001104 */
[----:B--2-4-:R-:W-:Y:S05]  /*44f0*/  @!P0 BRA `(.L_x_81) ;  /* 0x0000005400488947 */ /* 0x014fea0003800000 */
.L_x_198:
[----:B------:R-:W-:-:S04]  /*4500*/  UIADD3 UR4, UPT, UPT, UR22, 0x1, URZ ;  /* 0x0000000116047890 */ /* 0x000fc8000fffe0ff */
[----:B------:R-:W-:-:S04]  /*4510*/  UISETP.NE.AND UP0, UPT, UR4, 0x4, UPT ;  /* 0x000000040400788c */ /* 0x000fc8000bf05270 */
[----:B------:R-:W-:Y:S02]  /*4520*/  USEL UR6, URZ, 0x1, UP0 ;  /* 0x00000001ff067887 */ /* 0x000fe40008000000 */
[----:B------:R-:W-:-:S04]  /*4530*/  USEL UR4, UR4, URZ, UP0 ;  /* 0x000000ff04047287 */ /* 0x000fc80008000000 */
[----:B-1----:R-:W-:Y:S01]  /*4540*/  ULEA UR5, UR4, UR17, 0x3 ;  /* 0x0000001104057291 */ /* 0x002fe2000f8e18ff */
[----:B--2---:R-:W-:-:S04]  /*4550*/  LOP3.LUT R2, R11, UR6, RZ, 0x3c, !PT ;  /* 0x000000060b027c12 */ /* 0x004fc8000f8e3cff */
[----:B------:R-:W-:-:S04]  /*4560*/  SHF.L.U32 R3, R2, 0x1f, RZ ;  /* 0x0000001f02037819 */ /* 0x000fc800000006ff */
[----:B------:R-:W1:Y:S02]  /*4570*/  SYNCS.PHASECHK.TRANS64.TRYWAIT P0, [UR5], R3 ;  /* 0x00000003ff0075a7 */ /* 0x000e640008001105 */
[----:B-1----:R-:W-:Y:S05]  /*4580*/  @!P0 BRA `(.L_x_82) ;  /* 0x00000054003c8947 */ /* 0x002fea0003800000 */
.L_x_200:
        /* <DEDUP_REMOVED lines=9> */
.L_x_202:
[----:B------:R-:W-:-:S04]  /*4620*/  UIADD3 UR4, UPT, UPT, UR4, 0x1, URZ ;  /* 0x0000000104047890 */ /* 0x000fc8000fffe0ff */
[----:B------:R-:W-:-:S04]  /*4630*/  UISETP.NE.AND UP0, UPT, UR4, 0x4, UPT ;  /* 0x000000040400788c */ /* 0x000fc8000bf05270 */
[----:B------:R-:W-:Y:S02]  /*4640*/  USEL UR5, URZ, 0x1, UP0 ;  /* 0x00000001ff057887 */ /* 0x000fe40008000000 */
[----:B------:R-:W-:-:S04]  /*4650*/  USEL UR4, UR4, URZ, UP0 ;  /* 0x000000ff04047287 */ /* 0x000fc80008000000 */
[----:B------:R-:W-:Y:S01]  /*4660*/  ULEA UR4, UR4, UR17, 0x3 ;  /* 0x0000001104047291 */ /* 0x000fe2000f8e18ff */
[----:B------:R-:W-:-:S04]  /*4670*/  LOP3.LUT R2, R2, UR5, RZ, 0x3c, !PT ;  /* 0x0000000502027c12 */ /* 0x000fc8000f8e3cff */
[----:B------:R-:W-:-:S04]  /*4680*/  SHF.L.U32 R2, R2, 0x1f, RZ ;  /* 0x0000001f02027819 */ /* 0x000fc800000006ff */
[----:B------:R-:W2:Y:S02]  /*4690*/  SYNCS.PHASECHK.TRANS64.TRYWAIT P0, [UR4], R2 ;  /* 0x00000002ff0075a7 */ /* 0x000ea40008001104 */
[----:B--2---:R-:W-:Y:S05]  /*46a0*/  @!P0 BRA `(.L_x_84) ;  /* 0x0000005400248947 */ /* 0x004fea0003800000 */
.L_x_204:
[----:B------:R-:W-:Y:S01]  /*46b0*/  NOP ;  /* 0x0000000000007918 */ /* 0x000fe20000000000 */
[----:B-1----:R-:W1:Y:S01]  /*46c0*/  LDS R0, [UR8+0x14] ;  /* 0x00001408ff007984 */ /* 0x002e620008000800 */
[----:B------:R-:W-:Y:S01]  /*46d0*/  ULOP3.LUT UR4, UR30, 0xffff, URZ, 0xc0, !UPT ;  /* 0x0000ffff1e047892 */ /* 0x000fe2000f8ec0ff */
[----:B------:R-:W-:Y:S01]  /*46e0*/  UMOV UR5, 0xffff ;  /* 0x0000ffff00057882 */ /* 0x000fe20000000000 */
[----:B------:R-:W-:Y:S02]  /*46f0*/  UMOV UR6, 0x1 ;  /* 0x0000000100067882 */ /* 0x000fe40000000000 */
[----:B------:R-:W-:-:S04]  /*4700*/  USHF.R.U32.HI UR4, URZ, 0x5, UR4 ;  /* 0x00000005ff047899 */ /* 0x000fc80008011604 */
[----:B------:R-:W-:Y:S02]  /*4710*/  USHF.L.U32 UR5, UR5, UR4, URZ ;  /* 0x0000000405057299 */ /* 0x000fe400080006ff */
[----:B------:R-:W-:-:S04]  /*4720*/  USHF.L.U32 UR4, UR6, UR4, URZ ;  /* 0x0000000406047299 */ /* 0x000fc800080006ff */
[----:B-1----:R-:W-:-:S04]  /*4730*/  LOP3.LUT R0, R0, UR5, RZ, 0xc0, !PT ;  /* 0x0000000500007c12 */ /* 0x002fc8000f8ec0ff */
[----:B------:R-:W-:-:S13]  /*4740*/  ISETP.NE.AND P0, PT, R0, UR5, PT ;  /* 0x0000000500007c0c */ /* 0x000fda000bf05270 */
[----:B------:R-:W-:Y:S05]  /*4750*/  @P0 BRA `(.L_x_85) ;  /* 0x0000000000580947 */ /* 0x000fea0003800000 */
[----:B------:R-:W1:Y:S02]  /*4760*/  LDS R0, [UR8+0x18] ;  /* 0x00001808ff007984 */ /* 0x000e640008000800 */
[----:B-1----:R-:W-:-:S04]  /*4770*/  LOP3.LUT R0, R0, UR4, RZ, 0xc0, !PT ;  /* 0x0000000400007c12 */ /* 0x002fc8000f8ec0ff */
[----:B------:R-:W-:-:S13]  /*4780*/  ISETP.NE.AND P0, PT, R0, UR4, PT ;  /* 0x0000000400007c0c */ /* 0x000fda000bf05270 */
[----:B------:R-:W-:Y:S05]  /*4790*/  @P0 BRA `(.L_x_86) ;  /* 0x00000000003c0947 */ /* 0x000fea0003800000 */
[----:B------:R-:W1:Y:S01]  /*47a0*/  S2R R2, SR_LANEID ;  /* 0x0000000000027919 */ /* 0x000e620000000000 */
[----:B------:R-:W-:-:S06]  /*47b0*/  ULOP3.LUT UR5, URZ, UR5, URZ, 0x33, !UPT ;  /* 0x00000005ff057292 */ /* 0x000fcc000f8e33ff */
[----:B------:R-:W-:-:S04]  /*47c0*/  IMAD.U32 R0, RZ, RZ, UR5 ;  /* 0x00000005ff007e24 */ /* 0x000fc8000f8e00ff */
[----:B------:R2:W4:Y:S02]  /*47d0*/  REDUX UR7, R0 ;  /* 0x00000000000773c4 */ /* 0x0005240000000000 */
[----:B------:R1:W-:Y:S01]  /*47e0*/  UTCATOMSWS.AND URZ, UR5 ;  /* 0x0000000500ff79e3 */ /* 0x0003e20008000000 */
[----:B--2---:R-:W-:Y:S01]  /*47f0*/  LOP3.LUT R0, RZ, UR4, RZ, 0x33, !PT ;  /* 0x00000004ff007c12 */ /* 0x004fe2000f8e33ff */
[----:B------:R-:W-:Y:S02]  /*4800*/  VOTEU.ANY UR4, UPT, PT ;  /* 0x0000000000047886 */ /* 0x000fe400038e0100 */
[----:B------:R-:W-:Y:S02]  /*4810*/  UFLO.U32 UR4, UR4 ;  /* 0x00000004000472bd */ /* 0x000fe400080e0000 */
[----:B------:R-:W2:Y:S04]  /*4820*/  REDUX UR6, R0 ;  /* 0x00000000000673c4 */ /* 0x000ea80000000000 */
[----:B-1----:R-:W-:-:S02]  /*4830*/  ISETP.EQ.U32.AND P0, PT, R2, UR4, PT ;  /* 0x0000000402007c0c */ /* 0x002fc4000bf02070 */
[----:B----4-:R-:W-:-:S11]  /*4840*/  MOV R2, UR7 ;  /* 0x0000000700027c02 */ /* 0x010fd60008000f00 */
[----:B------:R1:W-:Y:S01]  /*4850*/  @P0 ATOMS.AND RZ, [UR8+0x14], R2 ;  /* 0x00001402ffff098c */ /* 0x0003e2000a800008 */
[----:B--2---:R-:W-:-:S05]  /*4860*/  IMAD.U32 R0, RZ, RZ, UR6 ;  /* 0x00000006ff007e24 */ /* 0x004fca000f8e00ff */
[----:B------:R1:W-:Y:S01]  /*4870*/  @P0 ATOMS.AND RZ, [UR8+0x18], R0 ;  /* 0x00001800ffff098c */ /* 0x0003e2000a800008 */
[----:B------:R-:W-:Y:S05]  /*4880*/  BRA `(.L_x_87) ;  /* 0x0000000000147947 */ /* 0x000fea0003800000 */
.L_x_86:
[----:B------:R-:W-:Y:S02]  /*4890*/  MOV R2, 0x48b0 ;  /* 0x000048b000027802 */ /* 0x000fe40000000f00 */
[----:B---3-5:R-:W-:Y:S05]  /*48a0*/  CALL.REL.NOINC `($__internal_0_$__cuda_sm10x_tcgen05_guardrail_trap_col_being_dealloced_not_returned_by_alloc) ;  /* 0x00000058000c7944 */ /* 0x028fea0003c00000 */
[----:B------:R-:W-:Y:S05]  /*48b0*/  BRA `(.L_x_87) ;  /* 0x0000000000087947 */ /* 0x000fea0003800000 */
.L_x_85:
[----:B------:R-:W-:Y:S02]  /*48c0*/  MOV R2, 0x48e0 ;  /* 0x000048e000027802 */ /* 0x000fe40000000f00 */
[----:B---3-5:R-:W-:Y:S05]  /*48d0*/  CALL.REL.NOINC `($__internal_2_$__cuda_sm10x_tcgen05_guardrail_trap_unallocated_columns_being_dealloced) ;  /* 0x0000005800187944 */ /* 0x028fea0003c00000 */
.L_x_87:
[----:B------:R-:W-:Y:S01]  /*48e0*/  NOP ;  /* 0x0000000000007918 */ /* 0x000fe20000000000 */
[----:B------:R-:W-:Y:S05]  /*48f0*/  EXIT ;  /* 0x000000000000794d */ /* 0x000fea0003800000 */
.L_x_69:
[----:B------:R-:W-:-:S09]  /*4900*/  UISETP.NE.OR UP0, UPT, UR17, 0x3, !UP4 ;  /* 0x000000031100788c */ /* 0x000fd2000e705670 */
[----:B------:R-:W-:Y:S05]  /*4910*/  BRA.U UP0, `(.L_x_88) ;  /* 0x00000011005c7547 */ /* 0x000fea000b800000 */
[----:B------:R-:W2:Y:S01]  /*4920*/  S2UR UR10, SR_CgaCtaId ;  /* 0x00000000000a79c3 */ /* 0x000ea20000008800 */
[----:B------:R-:W3:Y:S01]  /*4930*/  LDCU UR31, c[0x0][0x370] ;  /* 0x00006e00ff1f77ac */ /* 0x000ee20008000800 */
[----:B------:R-:W-:Y:S02]  /*4940*/  HFMA2 R13, -RZ, RZ, 0, 0 ;  /* 0x00000000ff0d7431 */ /* 0x000fe400000001ff */
[----:B------:R-:W-:Y:S01]  /*4950*/  IMAD.MOV.U32 R15, RZ, RZ, 0x1 ;  /* 0x00000001ff0f7424 */ /* 0x000fe200078e00ff */
[----:B------:R-:W-:Y:S01]  /*4960*/  MOV R7, 0x1000 ;  /* 0x0000100000077802 */ /* 0x000fe20000000f00 */
[----:B------:R-:W3:Y:S01]  /*4970*/  LDCU.128 UR44, c[0x0][0xb10] ;  /* 0x00016200ff2c77ac */ /* 0x000ee20008000c00 */
[----:B------:R-:W-:Y:S01]  /*4980*/  IMAD.MOV.U32 R14, RZ, RZ, RZ ;  /* 0x000000ffff0e7224 */ /* 0x000fe200078e00ff */
[----:B------:R-:W4:Y:S01]  /*4990*/  LDC.64 R16, c[0x0][0x348] ;  /* 0x0000d200ff107b82 */ /* 0x000f220000000a00 */
[----:B------:R-:W1:Y:S01]  /*49a0*/  LDCU UR30, c[0x0][0x374] ;  /* 0x00006e80ff1e77ac */ /* 0x000e620008000800 */
[----:B------:R-:W2:Y:S06]  /*49b0*/  LDCU UR15, c[0x0][0xb0c] ;  /* 0x00016180ff0f77ac */ /* 0x000eac0008000800 */
[----:B------:R-:W4:Y:S01]  /*49c0*/  LDC.64 R2, c[0x0][0x888] ;  /* 0x00022200ff027b82 */ /* 0x000f220000000a00 */
[----:B------:R-:W4:Y:S01]  /*49d0*/  LDCU UR49, c[0x0][0xb20] ;  /* 0x00016400ff3177ac */ /* 0x000f220008000800 */
[----:B------:R-:W4:Y:S06]  /*49e0*/  LDCU UR4, c[0x0][0xb30] ;  /* 0x00016600ff0477ac */ /* 0x000f2c0008000800 */
[----:B------:R-:W4:Y:S01]  /*49f0*/  LDC.64 R4, c[0x0][0x890] ;  /* 0x00022400ff047b82 */ /* 0x000f220000000a00 */
[----:B------:R-:W-:Y:S01]  /*4a00*/  UMOV UR21, 0x400 ;  /* 0x0000040000157882 */ /* 0x000fe20000000000 */
[----:B---3--:R-:W-:-:S02]  /*4a10*/  UIMAD.WIDE.U32 UR6, UR31, UR44, URZ ;  /* 0x0000002c1f0672a5 */ /* 0x008fc4000f8e00ff */
[----:B-1----:R-:W-:Y:S02]  /*4a20*/  UIMAD.WIDE.U32 UR8, UR30, UR47, URZ ;  /* 0x0000002f1e0872a5 */ /* 0x002fe4000f8e00ff */
[----:B--2---:R-:W-:Y:S02]  /*4a30*/  ULEA UR21, UR10, UR21, 0x18 ;  /* 0x000000150a157291 */ /* 0x004fe4000f8ec0ff */
[----:B------:R-:W-:Y:S02]  /*4a40*/  UPLOP3.LUT UP3, UPT, UPT, UPT, UPT, 0x40, 0x4 ;  /* 0x000000000004789c */ /* 0x000fe40003f6e870 */
[----:B------:R-:W-:Y:S02]  /*4a50*/  UIADD3 UR37, UPT, UPT, UR21, 0x128, URZ ;  /* 0x0000012815257890 */ /* 0x000fe4000fffe0ff */
[----:B------:R-:W-:Y:S02]  /*4a60*/  UIADD3 UR33, UPT, UPT, UR21, 0x110, URZ ;  /* 0x0000011015217890 */ /* 0x000fe4000fffe0ff */
[----:B------:R-:W-:-:S02]  /*4a70*/  UIADD3 UR25, UPT, UPT, UR21, 0x118, URZ ;  /* 0x0000011815197890 */ /* 0x000fc4000fffe0ff */
[----:B------:R-:W-:Y:S01]  /*4a80*/  UIADD3 UR17, UPT, UPT, UR21, 0x120, URZ ;  /* 0x0000012015117890 */ /* 0x000fe2000fffe0ff */
[----:B------:R-:W-:Y:S01]  /*4a90*/  UMOV UR6, UR7 ;  /* 0x0000000700067c82 */ /* 0x000fe20008000000 */
[----:B------:R-:W-:Y:S01]  /*4aa0*/  UMOV UR41, UR9 ;  /* 0x0000000900297c82 */ /* 0x000fe20008000000 */
[----:B------:R-:W-:Y:S02]  /*4ab0*/  UISETP.GE.AND UP0, UPT, UR42, 0x1, UPT ;  /* 0x000000012a00788c */ /* 0x000fe4000bf06270 */
[----:B------:R-:W-:Y:S01]  /*4ac0*/  UISETP.NE.AND UP4, UPT, UR42, 0x1, UPT ;  /* 0x000000012a00788c */ /* 0x000fe2000bf85270 */
[----:B------:R-:W1:Y:S01]  /*4ad0*/  LDCU.64 UR22, c[0x0][0xb28] ;  /* 0x00016500ff1677ac */ /* 0x000e620008000a00 */
[----:B------:R-:W-:Y:S02]  /*4ae0*/  UISETP.NE.AND UP6, UPT, UR15, 0x1, UPT ;  /* 0x000000010f00788c */ /* 0x000fe4000bfc5270 */
[----:B------:R-:W-:Y:S02]  /*4af0*/  UISETP.NE.AND UP5, UPT, UR46, 0x1, UPT ;  /* 0x000000012e00788c */ /* 0x000fe4000bfa5270 */
[----:B------:R-:W-:-:S02]  /*4b00*/  UPRMT UR37, UR10, 0x654, UR37 ;  /* 0x000006540a257896 */ /* 0x000fc40008000025 */
[----:B------:R-:W-:Y:S02]  /*4b10*/  USHF.R.U32.HI UR43, URZ, UR45, UR6 ;  /* 0x0000002dff2b7299 */ /* 0x000fe40008011606 */
[----:B------:R-:W-:Y:S02]  /*4b20*/  UPRMT UR40, UR10, 0x654, UR33 ;  /* 0x000006540a287896 */ /* 0x000fe40008000021 */
[----:B------:R-:W-:Y:S02]  /*4b30*/  UPRMT UR39, UR10, 0x654, UR25 ;  /* 0x000006540a277896 */ /* 0x000fe40008000019 */
[----:B------:R-:W-:Y:S02]  /*4b40*/  UPRMT UR38, UR10, 0x654, UR17 ;  /* 0x000006540a267896 */ /* 0x000fe40008000011 */
[----:B----4-:R-:W-:Y:S02]  /*4b50*/  USHF.R.U32.HI UR41, URZ, UR49, UR41 ;  /* 0x00000031ff297299 */ /* 0x010fe40008011629 */
[----:B------:R-:W-:-:S11]  /*4b60*/  UISETP.NE.AND UP2, UPT, UR4, 0x1, UPT ;  /* 0x000000010400788c */ /* 0x000fd6000bf45270 */
.L_x_99:
[C---:B------:R-:W-:Y:S02]  /*4b70*/  LEA R12, R14.reuse, UR21, 0x3 ;  /* 0x000000150e0c7c11 */ /* 0x040fe4000f8e18ff */
[----:B------:R-:W-:Y:S02]  /*4b80*/  SHF.L.U32 R0, R13, 0x1f, RZ ;  /* 0x0000001f0d007819 */ /* 0x000fe400000006ff */
[----:B------:R-:W-:Y:S02]  /*4b90*/  LEA R8, R14, UR21, 0x4 ;  /* 0x000000150e087c11 */ /* 0x000fe4000f8e20ff */
[----:B--2---:R-:W2:Y:S02]  /*4ba0*/  SYNCS.PHASECHK.TRANS64.TRYWAIT P0, [R12+URZ+0x160], R0 ;  /* 0x000160000c0075a7 */ /* 0x004ea400080011ff */
[----:B--2---:R-:W-:Y:S05]  /*4bb0*/  @!P0 BRA `(.L_x_89) ;  /* 0x0000004c00f88947 */ /* 0x004fea0003800000 */
.L_x_205:
        /* <DEDUP_REMOVED lines=8> */
[----:B---3--:R-:W-:Y:S11]  /*4c40*/  LOP3.LUT P0, RZ, R10, 0x1, RZ, 0xc0, !PT ;  /* 0x000000010aff7812 */ /* 0x008ff6000780c0ff */
[----:B------:R-:W-:Y:S02]  /*4c50*/  @!UPT UIADD3 URZ, UPT, UPT, URZ, URZ, URZ ;  /* 0x000000fffffff290 */ /* 0x000fe4000fffe0ff */
[----:B----4-:R-:W-:Y:S01]  /*4c60*/  VOTEU.ANY UP1, P0 ;  /* 0x0000000000ff7886 */ /* 0x010fe20000020100 */
[----:B------:R-:W-:Y:S11]  /*4c70*/  PLOP3.LUT P0, PT, PT, PT, UP1, 0x80, 0x8 ;  /* 0x000000000008781c */ /* 0x000ff60003f0f018 */
[----:B------:R-:W-:Y:S02]  /*4c80*/  @!UPT UIADD3 URZ, UPT, UPT, URZ, URZ, URZ ;  /* 0x000000fffffff290 */ /* 0x000fe4000fffe0ff */
[----:B--2---:R-:W-:Y:S02]  /*4c90*/  @P0 SHF.R.U32.HI R0, RZ, 0x10, R9 ;  /* 0x00000010ff000819 */ /* 0x004fe40000011609 */
[----:B------:R-:W-:Y:S02]  /*4ca0*/  @P0 MOV R6, R8 ;  /* 0x0000000800060202 */ /* 0x000fe40000000f00 */
[----:B------:R-:W-:Y:S01]  /*4cb0*/  @P0 R2UR UR4, R0 ;  /* 0x00000000000402ca */ /* 0x000fe200000e0000 */
[----:B------:R-:W-:Y:S01]  /*4cc0*/  VIADD R0, R12, 0x170 ;  /* 0x000001700c007836 */ /* 0x000fe20000000000 */
[----:B------:R-:W-:Y:S02]  /*4cd0*/  @P0 LOP3.LUT R8, R9, 0xffff, RZ, 0xc0, !PT ;  /* 0x0000ffff09080812 */ /* 0x000fe400078ec0ff */
[----:B------:R-:W-:Y:S02]  /*4ce0*/  @P0 R2UR UR6, R6 ;  /* 0x00000000060602ca */ /* 0x000fe400000e0000 */
[----:B------:R-:W-:Y:S02]  /*4cf0*/  PRMT R0, RZ, 0x654, R0 ;  /* 0x00000654ff007816 */ /* 0x000fe40000000000 */
[----:B------:R-:W-:Y:S02]  /*4d00*/  @P0 R2UR UR5, R8 ;  /* 0x00000000080502ca */ /* 0x000fe400000e0000 */
[----:B------:R2:W-:Y:S03]  /*4d10*/  SYNCS.ARRIVE.TRANS64.RED.A1T0 RZ, [R0+URZ], RZ ;  /* 0x000000ff00ff79a7 */ /* 0x0005e600081004ff */
[----:B------:R-:W-:Y:S04]  /*4d20*/  @UP1 UMOV UR29, UR4 ;  /* 0x00000004001d1c82 */ /* 0x000fe80008000000 */
[----:B------:R-:W-:Y:S04]  /*4d30*/  @UP1 UMOV UR14, UR6 ;  /* 0x00000006000e1c82 */ /* 0x000fe80008000000 */
[----:B------:R-:W-:Y:S01]  /*4d40*/  @UP1 UMOV UR13, UR5 ;  /* 0x00000005000d1c82 */ /* 0x000fe20008000000 */
[----:B------:R-:W-:Y:S05]  /*4d50*/  BRA.U !UP0, `(.L_x_90) ;  /* 0x0000000108a47547 */ /* 0x000fea000b800000 */
[----:B------:R-:W-:Y:S02]  /*4d60*/  UIMAD.WIDE.U32 UR18, UR13, UR47, URZ ;  /* 0x0000002f0d1272a5 */ /* 0x000fe4000f8e00ff */
[----:B------:R-:W-:Y:S02]  /*4d70*/  UIMAD.WIDE.U32 UR26, UR14, UR44, URZ ;  /* 0x0000002c0e1a72a5 */ /* 0x000fe4000f8e00ff */
[----:B------:R-:W-:Y:S02]  /*4d80*/  USEL UR4, UR30, UR41, !UP5 ;  /* 0x000000291e047287 */ /* 0x000fe4000e800000 */
[----:B------:R-:W-:Y:S02]  /*4d90*/  USEL UR7, UR31, UR43, !UP6 ;  /* 0x0000002b1f077287 */ /* 0x000fe4000f000000 */
[----:B-1----:R-:W-:Y:S02]  /*4da0*/  UIMAD.WIDE.U32 UR8, UR4, UR22, URZ ;  /* 0x00000016040872a5 */ /* 0x002fe4000f8e00ff */
[----:B------:R-:W-:Y:S01]  /*4db0*/  UIMAD.WIDE.U32 UR10, UR7, UR22, URZ ;  /* 0x00000016070a72a5 */ /* 0x000fe2000f8e00ff */
[----:B------:R-:W-:Y:S02]  /*4dc0*/  UMOV UR5, UR19 ;  /* 0x0000001300057c82 */ /* 0x000fe40008000000 */
[----:B------:R-:W-:Y:S03]  /*4dd0*/  USHF.R.U32.HI UR6, URZ, UR49, UR5 ;  /* 0x00000031ff067299 */ /* 0x000fe60008011605 */
[----:B------:R-:W-:Y:S01]  /*4de0*/  UMOV UR5, UR27 ;  /* 0x0000001b00057c82 */ /* 0x000fe20008000000 */
[----:B------:R-:W-:Y:S02]  /*4df0*/  USEL UR6, UR13, UR6, !UP5 ;  /* 0x000000060d067287 */ /* 0x000fe4000e800000 */
[----:B------:R-:W-:Y:S03]  /*4e00*/  USHF.R.U32.HI UR12, URZ, UR45, UR5 ;  /* 0x0000002dff0c7299 */ /* 0x000fe60008011605 */
[----:B------:R-:W-:Y:S02]  /*4e10*/  UMOV UR5, UR9 ;  /* 0x0000000900057c82 */ /* 0x000fe40008000000 */
[----:B------:R-:W-:Y:S03]  /*4e20*/  @UP4 USHF.R.U32.HI UR4, URZ, UR23, UR5 ;  /* 0x00000017ff044299 */ /* 0x000fe60008011605 */
[----:B------:R-:W-:Y:S01]  /*4e30*/  UMOV UR5, UR11 ;  /* 0x0000000b00057c82 */ /* 0x000fe20008000000 */
[----:B------:R-:W-:Y:S02]  /*4e40*/  UIMAD UR4, UR42, UR4, URZ ;  /* 0x000000042a0472a4 */ /* 0x000fe4000f8e02ff */
[----:B------:R-:W-:Y:S02]  /*4e50*/  @UP4 USHF.R.U32.HI UR7, URZ, UR23, UR5 ;  /* 0x00000017ff074299 */ /* 0x000fe40008011605 */
[----:B------:R-:W-:Y:S02]  /*4e60*/  UIMAD.WIDE.U32 UR10, UR6, UR22, URZ ;  /* 0x00000016060a72a5 */ /* 0x000fe4000f8e00ff */
[----:B------:R-:W-:Y:S02]  /*4e70*/  USEL UR5, UR14, UR12, !UP6 ;  /* 0x0000000c0e057287 */ /* 0x000fe4000f000000 */
[----:B------:R-:W-:Y:S02]  /*4e80*/  UIMAD UR8, UR42, UR7, URZ ;  /* 0x000000072a0872a4 */ /* 0x000fe4000f8e02ff */
[----:B------:R-:W-:Y:S03]  /*4e90*/  UISETP.GE.AND UP0, UPT, UR6, UR4, UPT ;  /* 0x000000040600728c */ /* 0x000fe6000bf06270 */
[----:B------:R-:W-:Y:S01]  /*4ea0*/  UMOV UR4, UR11 ;  /* 0x0000000b00047c82 */ /* 0x000fe20008000000 */
[----:B------:R-:W-:Y:S02]  /*4eb0*/  UISETP.GE.OR UP0, UPT, UR5, UR8, UP0 ;  /* 0x000000080500728c */ /* 0x000fe40008706670 */
[----:B------:R-:W-:Y:S02]  /*4ec0*/  USHF.R.U32.HI UR4, URZ, UR23, UR4 ;  /* 0x00000017ff047299 */ /* 0x000fe40008011604 */
[----:B------:R-:W-:Y:S02]  /*4ed0*/  UIMAD.WIDE.U32 UR8, UR5, UR22, URZ ;  /* 0x00000016050872a5 */ /* 0x000fe4000f8e00ff */
[----:B------:R-:W-:Y:S04]  /*4ee0*/  USEL UR10, UR6, UR4, !UP4 ;  /* 0x00000004060a7287 */ /* 0x000fe8000e000000 */
[----:B------:R-:W-:Y:S01]  /*4ef0*/  UIADD3 UR11, UPT, UPT, -UR10, URZ, URZ ;  /* 0x000000ff0a0b7290 */ /* 0x000fe2000fffe1ff */
[----:B------:R-:W-:Y:S02]  /*4f00*/  @!UP0 UMOV UR4, UR9 ;  /* 0x0000000900048c82 */ /* 0x000fe40008000000 */
[----:B------:R-:W-:Y:S02]  /*4f10*/  @!UP0 USHF.R.U32.HI UR4, URZ, UR23, UR4 ;  /* 0x00000017ff048299 */ /* 0x000fe40008011604 */
[----:B------:R-:W-:Y:S02]  /*4f20*/  UIMAD UR8, UR42, UR11, UR6 ;  /* 0x0000000b2a0872a4 */ /* 0x000fe4000f8e0206 */
[----:B------:R-:W-:Y:S04]  /*4f30*/  @!UP0 USEL UR4, UR5, UR4, !UP4 ;  /* 0x0000000405048287 */ /* 0x000fe8000e000000 */
[----:B------:R-:W-:Y:S02]  /*4f40*/  @!UP0 UIMAD UR8, UR7, UR8, UR4 ;  /* 0x00000008070882a4 */ /* 0x000fe4000f8e0204 */
[----:B------:R-:W-:Y:S02]  /*4f50*/  @!UP0 UIADD3 UR9, UPT, UPT, UR10, -UR4, URZ ;  /* 0x800000040a098290 */ /* 0x000fe4000fffe0ff */
[----:B------:R-:W-:Y:S02]  /*4f60*/  UIADD3 UR4, UPT, UPT, -UR5, URZ, URZ ;  /* 0x000000ff05047290 */ /* 0x000fe4000fffe1ff */
[----:B------:R-:W-:Y:S02]  /*4f70*/  UIADD3 UR7, UPT, UPT, -UR6, URZ, URZ ;  /* 0x000000ff06077290 */ /* 0x000fe4000fffe1ff */
[----:B------:R-:W-:Y:S02]  /*4f80*/  @!UP0 UIMAD UR6, UR9, UR42, UR5 ;  /* 0x0000002a090682a4 */ /* 0x000fe4000f8e0205 */
[----:B------:R-:W-:Y:S02]  /*4f90*/  UIMAD UR14, UR15, UR4, UR14 ;  /* 0x000000040f0e72a4 */ /* 0x000fe4000f8e020e */
[----:B------:R-:W-:Y:S01]  /*4fa0*/  UIMAD UR13, UR46, UR7, UR13 ;  /* 0x000000072e0d72a4 */ /* 0x000fe2000f8e020d */
[----:B------:R-:W-:Y:S02]  /*4fb0*/  @!UP0 UMOV UR5, UR8 ;  /* 0x0000000800058c82 */ /* 0x000fe40008000000 */
[----:B------:R-:W-:Y:S02]  /*4fc0*/  UIMAD UR14, UR5, UR15, UR14 ;  /* 0x0000000f050e72a4 */ /* 0x000fe4000f8e020e */
[----:B------:R-:W-:Y:S11]  /*4fd0*/  UIMAD UR13, UR6, UR46, UR13 ;  /* 0x0000002e060d72a4 */ /* 0x000ff6000f8e020d */
[----:B------:R-:W-:Y:S01]  /*4fe0*/  @!UPT UIADD3 URZ, UPT, UPT, URZ, URZ, URZ ;  /* 0x000000fffffff290 */ /* 0x000fe2000fffe0ff */
.L_x_90:
[----:B------:R-:W3:Y:S01]  /*4ff0*/  @!UP2 LDCU.128 UR8, c[0x0][0xb10] ;  /* 0x00016200ff08a7ac */ /* 0x000ee20008000c00 */
[C---:B------:R-:W-:Y:S02]  /*5000*/  ISETP.NE.U32.AND P1, PT, R4.reuse, RZ, PT ;  /* 0x000000ff0400720c */ /* 0x040fe40003f25070 */
[----:B------:R-:W-:Y:S02]  /*5010*/  ISETP.NE.U32.AND P0, PT, R4, RZ, PT ;  /* 0x000000ff0400720c */ /* 0x000fe40003f05070 */
[C---:B------:R-:W-:Y:S02]  /*5020*/  ISETP.NE.AND.EX P1, PT, R5.reuse, RZ, PT, P1 ;  /* 0x000000ff0500720c */ /* 0x040fe40003f25310 */
[----:B------:R-:W-:Y:S01]  /*5030*/  ISETP.NE.AND.EX P0, PT, R5, RZ, PT, P0 ;  /* 0x000000ff0500720c */ /* 0x000fe20003f05300 */
[----:B------:R-:W4:Y:S01]  /*5040*/  @!UP2 LDCU UR5, c[0x0][0xb0c] ;  /* 0x00016180ff05a7ac */ /* 0x000f220008000800 */
[----:B------:R-:W-:Y:S01]  /*5050*/  SHF.L.U32 R9, R15, 0x1f, RZ ;  /* 0x0000001f0f097819 */ /* 0x000fe200000006ff */
[----:B------:R-:W-:Y:S02]  /*5060*/  USHF.L.U32 UR35, UR16, 0x6, URZ ;  /* 0x0000000610237899 */ /* 0x000fe400080006ff */
[----:B------:R-:W-:Y:S02]  /*5070*/  USHF.L.U32 UR34, UR20, 0x7, URZ ;  /* 0x0000000714227899 */ /* 0x000fe400080006ff */
[----:B---3--:R-:W-:Y:S07]  /*5080*/  UIMAD.WIDE.U32 UR6, UR14, UR8, URZ ;  /* 0x000000080e0672a5 */ /* 0x008fee000f8e00ff */
[----:B------:R-:W-:Y:S01]  /*5090*/  @!UP2 UMOV UR4, UR7 ;  /* 0x000000070004ac82 */ /* 0x000fe20008000000 */
[----:B----4-:R-:W-:Y:S02]  /*50a0*/  @!UP2 UISETP.NE.AND UP0, UPT, UR5, 0x1, UPT ;  /* 0x000000010500a88c */ /* 0x010fe4000bf05270 */
[----:B------:R-:W-:Y:S02]  /*50b0*/  @!UP2 USHF.R.U32.HI UR4, URZ, UR9, UR4 ;  /* 0x00000009ff04a299 */ /* 0x000fe40008011604 */
[----:B------:R-:W-:Y:S02]  /*50c0*/  UIMAD.WIDE.U32 UR6, UR13, UR11, URZ ;  /* 0x0000000b0d0672a5 */ /* 0x000fe4000f8e00ff */
[----:B------:R-:W-:Y:S02]  /*50d0*/  @!UP2 USEL UR8, UR14, UR4, !UP0 ;  /* 0x000000040e08a287 */ /* 0x000fe4000c000000 */
[----:B------:R-:W-:Y:S03]  /*50e0*/  @!UP2 UISETP.NE.AND UP0, UPT, UR10, 0x1, UPT ;  /* 0x000000010a00a88c */ /* 0x000fe6000bf05270 */
[----:B------:R-:W-:Y:S02]  /*50f0*/  @!UP2 UMOV UR6, UR7 ;  /* 0x000000070006ac82 */ /* 0x000fe40008000000 */
[----:B------:R-:W3:Y:S02]  /*5100*/  @!UP2 LDCU UR4, c[0x0][0xb20] ;  /* 0x00016400ff04a7ac */ /* 0x000ee40008000800 */
[----:B---3--:R-:W-:Y:S04]  /*5110*/  @!UP2 USHF.R.U32.HI UR6, URZ, UR4, UR6 ;  /* 0x00000004ff06a299 */ /* 0x008fe80008011606 */
[----:B------:R-:W-:Y:S04]  /*5120*/  @!UP2 USEL UR6, UR13, UR6, !UP0 ;  /* 0x000000060d06a287 */ /* 0x000fe8000c000000 */
[----:B------:R-:W-:Y:S02]  /*5130*/  @!UP2 UIADD3 UR4, UPT, UPT, -UR8, UR6, URZ ;  /* 0x000000060804a290 */ /* 0x000fe4000fffe1ff */
[----:B------:R-:W-:Y:S02]  /*5140*/  @!UP2 UIADD3 UR6, UPT, UPT, UR8, -UR6, URZ ;  /* 0x800000060806a290 */ /* 0x000fe4000fffe0ff */
[----:B------:R-:W-:Y:S02]  /*5150*/  @!UP2 UIMAD UR14, UR4, UR5, UR14 ;  /* 0x00000005040ea2a4 */ /* 0x000fe4000f8e020e */
[----:B------:R-:W-:Y:S01]  /*5160*/  @!UP2 UIMAD UR13, UR6, UR10, UR13 ;  /* 0x0000000a060da2a4 */ /* 0x000fe2000f8e020d */
[----:B------:R-:W-:Y:S11]  /*5170*/  BRA.U UP3, `(.L_x_91) ;  /* 0x0000000103107547 */ /* 0x000ff6000b800000 */
[----:B------:R-:W-:Y:S04]  /*5180*/  MOV R6, UR48 ;  /* 0x0000003000067c02 */ /* 0x000fe80008000f00 */
[----:B------:R-:W-:Y:S04]  /*5190*/  SHF.L.U32 R6, R6, 0x1f, RZ ;  /* 0x0000001f06067819 */ /* 0x000fe800000006ff */
[----:B------:R-:W3:Y:S02]  /*51a0*/  SYNCS.PHASECHK.TRANS64.TRYWAIT P2, [UR21+0x158], R6 ;  /* 0x00015806ff0075a7 */ /* 0x000ee40008041115 */
[----:B---3--:R-:W-:Y:S05]  /*51b0*/  @!P2 BRA `(.L_x_92) ;  /* 0x00000048008ca947 */ /* 0x008fea0003800000 */
.L_x_91:
[----:B------:R-:W-:Y:S05]  /*51c0*/  @!P1 BRA `(.L_x_93) ;  /* 0x0000000000309947 */ /* 0x000fea0003800000 */
[----:B------:R-:W-:Y:S01]  /*51d0*/  ISETP.NE.U32.AND P1, PT, R2, RZ, PT ;  /* 0x000000ff0200720c */ /* 0x000fe20003f25070 */
[----:B------:R-:W3:Y:S01]  /*51e0*/  LDCU.64 UR4, c[0x0][0x358] ;  /* 0x00006b00ff0477ac */ /* 0x000ee20008000a00 */
[----:B------:R-:W-:Y:S02]  /*51f0*/  IMAD.MOV.U32 R45, RZ, RZ, 0x1 ;  /* 0x00000001ff2d7424 */ /* 0x000fe400078e00ff */
[----:B------:R-:W-:Y:S11]  /*5200*/  ISETP.NE.AND.EX P1, PT, R3, RZ, PT, P1 ;  /* 0x000000ff0300720c */ /* 0x000ff60003f25310 */
[----:B------:R-:W-:Y:S02]  /*5210*/  @!UPT UIADD3 URZ, UPT, UPT, URZ, URZ, URZ ;  /* 0x000000fffffff290 */ /* 0x000fe4000fffe0ff */
[----:B------:R-:W4:Y:S01]  /*5220*/  @P1 LDC.64 R10, c[0x0][0x888] ;  /* 0x00022200ff0a1b82 */ /* 0x000f220000000a00 */
[----:B--2---:R-:W-:Y:S04]  /*5230*/  @P1 IMAD R0, R4, UR36, RZ ;  /* 0x0000002404001c24 */ /* 0x004fe8000f8e02ff */
[----:B----4-:R-:W-:Y:S04]  /*5240*/  @P1 IMAD.WIDE R10, R0, 0x4, R10 ;  /* 0x00000004000a1825 */ /* 0x010fe800078e020a */
[----:B------:R-:W-:Y:S01]  /*5250*/  HFMA2 R0, -RZ, RZ, 0, 5.9604644775390625e-08 ;  /* 0x00000001ff007431 */ /* 0x000fe200000001ff */
[----:B---3-5:R3:W5:Y:S04]  /*5260*/  @P1 LDG.E R27, desc[UR4][R10.64] ;  /* 0x000000040a1b1981 */ /* 0x028768000c1e1900 */
[----:B------:R-:W-:Y:S01]  /*5270*/  @!P1 PRMT R45, R0, 0x7610, R45 ;  /* 0x00007610002d9816 */ /* 0x000fe2000000002d */
[----:B---3--:R-:W4:Y:S06]  /*5280*/  @!P1 LDC R27, c[0x0][0x880] ;  /* 0x00022000ff1b9b82 */ /* 0x008f2c0000000800 */
.L_x_93:
[----:B----45:R-:W-:Y:S01]  /*5290*/  @!P0 FSETP.EQ.AND P1, PT, R27, RZ, PT ;  /* 0x000000ff1b00820b */ /* 0x030fe20003f22000 */
[----:B------:R-:W-:Y:S01]  /*52a0*/  @!UPT UIADD3 URZ, UPT, UPT, URZ, URZ, URZ ;  /* 0x000000fffffff290 */ /* 0x000fe2000fffe0ff */
[----:B------:R-:W-:Y:S11]  /*52b0*/  @!P0 BRA `(.L_x_94) ;  /* 0x0000000000188947 */ /* 0x000ff60003800000 */
[----:B------:R-:W-:Y:S02]  /*52c0*/  LOP3.LUT P0, RZ, R45, 0xff, RZ, 0xc0, !PT ;  /* 0x000000ff2dff7812 */ /* 0x000fe4000780c0ff */
[----:B------:R-:W-:Y:S04]  /*52d0*/  ISETP.NE.U32.AND P1, PT, R2, RZ, PT ;  /* 0x000000ff0200720c */ /* 0x000fe80003f25070 */
[----:B------:R-:W-:Y:S04]  /*52e0*/  ISETP.NE.AND.EX P1, PT, R3, RZ, PT, P1 ;  /* 0x000000ff0300720c */ /* 0x000fe80003f25310 */
[----:B------:R-:W-:Y:S03]  /*52f0*/  PLOP3.LUT P1, PT, P1, PT, PT, 0x8, 0x80 ;  /* 0x000000000080781c */ /* 0x000fe60000f2e170 */
[----:B------:R-:W-:Y:S11]  /*5300*/  @P0 FSETP.EQ.AND P1, PT, R27, RZ, PT ;  /* 0x000000ff1b00020b */ /* 0x000ff60003f22000 */
[----:B------:R-:W-:Y:S02]  /*5310*/  @!UPT UIADD3 URZ, UPT, UPT, URZ, URZ, URZ ;  /* 0x000000fffffff290 */ /* 0x000fe4000fffe0ff */
.L_x_94:
[----:B------:R-:W3:Y:S01]  /*5320*/  SYNCS.PHASECHK.TRANS64.TRYWAIT P2, [UR21+0x130], R9 ;  /* 0x00013009ff0075a7 */ /* 0x000ee20008041115 */
[----:B------:R-:W-:Y:S04]  /*5330*/  ELECT P0, URZ, PT ;  /* 0x0000000000ff782f */ /* 0x000fe80003800000 */
[----:B------:R-:W-:Y:S11]  /*5340*/  PLOP3.LUT P1, PT, P1, P0, PT, 0xf2, 0x2f ;  /* 0x00000000002f781c */ /* 0x000ff60000f21e72 */
[----:B------:R-:W-:Y:S02]  /*5350*/  @!UPT UIADD3 URZ, UPT, UPT, URZ, URZ, URZ ;  /* 0x000000fffffff290 */ /* 0x000fe4000fffe0ff */
[----:B------:R-:W-:Y:S05]  /*5360*/  @!P1 IADD3 R8, P0, PT, R16, 0x580, RZ ;  /* 0x0000058010089810 */ /* 0x000fea0007f1e0ff */
[----:B--2---:R-:W-:Y:S01]  /*5370*/  @!P1 IMAD.X R6, RZ, RZ, R17, P0 ;  /* 0x000000ffff069224 */ /* 0x004fe200000e0611 */
[----:B---3--:R-:W-:Y:S07]  /*5380*/  @!P2 BRA `(.L_x_95) ;  /* 0x000000480030a947 */ /* 0x008fee0003800000 */
.L_x_208:
[----:B------:R-:W-:Y:S01]  /*5390*/  @!P1 R2UR UR5, R8 ;  /* 0x00000000080592ca */ /* 0x000fe200000e0000 */
[----:B------:R-:W-:Y:S01]  /*53a0*/  VOTEU.ALL UP0, P1 ;  /* 0x0000000000ff7886 */ /* 0x000fe20000800000 */
[----:B------:R-:W-:Y:S01]  /*53b0*/  @!P1 R2UR UR4, R6 ;  /* 0x00000000060492ca */ /* 0x000fe200000e0000 */
[----:B--2---:R-:W-:Y:S01]  /*53c0*/  @!P1 IMAD.MOV.U32 R0, RZ, RZ, 0x1000 ;  /* 0x00001000ff009424 */ /* 0x004fe200078e00ff */
[----:B------:R-:W-:Y:S01]  /*53d0*/  UMOV UR6, 0x0 ;  /* 0x0000000000067882 */ /* 0x000fe20000000000 */
[----:B------:R-:W-:Y:S01]  /*53e0*/  UMOV UR7, 0x10000000 ;  /* 0x1000000000077882 */ /* 0x000fe20000000000 */
[----:B------:R-:W-:Y:S01]  /*53f0*/  @!UP0 UIADD3 UR32, UPT, UPT, UR21, 0x400, URZ ;  /* 0x0000040015208890 */ /* 0x000fe2000fffe0ff */
[----:B------:R-:W-:Y:S01]  /*5400*/  @!P1 IADD3 R8, P0, PT, R16, 0x580, RZ ;  /* 0x0000058010089810 */ /* 0x000fe20007f1e0ff */
[----:B------:R-:W-:Y:S04]  /*5410*/  VOTEU.ALL UP0, P1 ;  /* 0x0000000000ff7886 */ /* 0x000fe80000800000 */
[----:B------:R-:W-:Y:S02]  /*5420*/  @!P1 IMAD.X R6, RZ, RZ, R17, P0 ;  /* 0x000000ffff069224 */ /* 0x000fe400000e0611 */
[----:B------:R-:W-:Y:S02]  /*5430*/  IMAD.U32 R10, RZ, RZ, UR5 ;  /* 0x00000005ff0a7e24 */ /* 0x000fe4000f8e00ff */
[----:B------:R-:W-:Y:S03]  /*5440*/  IMAD.U32 R11, RZ, RZ, UR4 ;  /* 0x00000004ff0b7e24 */ /* 0x000fe6000f8e00ff */
[----:B------:R-:W-:Y:S02]  /*5450*/  @!P1 R2UR UR4, R10 ;  /* 0x000000000a0492ca */ /* 0x000fe400000e0000 */
[----:B------:R-:W-:Y:S11]  /*5460*/  @!P1 R2UR UR5, R11 ;  /* 0x000000000b0592ca */ /* 0x000ff600000e0000 */
[----:B------:R-:W-:Y:S02]  /*5470*/  @!UPT UIADD3 URZ, UPT, UPT, URZ, URZ, URZ ;  /* 0x000000fffffff290 */ /* 0x000fe4000fffe0ff */
[----:B------:R2:W-:Y:S01]  /*5480*/  @!UP0 UTMALDG.3D [UR32], [UR4], desc[UR6] ;  /* 0x00000620040085b4 */ /* 0x0005e20008011000 */
[----:B------:R2:W-:Y:S01]  /*5490*/  @!P1 SYNCS.ARRIVE.TRANS64.RED.A0TR RZ, [UR21+0x110], R0 ;  /* 0x00011000ffff99a7 */ /* 0x0005e20008300415 */
[----:B------:R-:W-:Y:S01]  /*54a0*/  SYNCS.ARRIVE.TRANS64.RED.A1T0 RZ, [UR40], RZ ;  /* 0x000000ffffff79a7 */ /* 0x000fe20008100428 */
[----:B------:R-:W3:Y:S02]  /*54b0*/  SYNCS.PHASECHK.TRANS64.TRYWAIT P2, [UR21+0x138], R9 ;  /* 0x00013809ff0075a7 */ /* 0x000ee40008041115 */
[----:B--23--:R-:W-:Y:S05]  /*54c0*/  @!P2 BRA `(.L_x_96) ;  /* 0x0000004400f8a947 */ /* 0x00cfea0003800000 */
.L_x_210:
        /* <DEDUP_REMOVED lines=8> */
[----:B------:R-:W-:Y:S01]  /*5550*/  @!UP0 UIADD3 UR24, UPT, UPT, UR21, 0x1400, URZ ;  /* 0x0000140015188890 */ /* 0x000fe2000fffe0ff */
[----:B------:R-:W-:Y:S01]  /*5560*/  VOTEU.ALL UP0, P1 ;  /* 0x0000000000ff7886 */ /* 0x000fe20000800000 */
[----:B------:R-:W-:Y:S01]  /*5570*/  UMOV UR27, UR35 ;  /* 0x00000023001b7c82 */ /* 0x000fe20008000000 */
[----:B------:R-:W-:Y:S02]  /*5580*/  UMOV UR28, UR36 ;  /* 0x00000024001c7c82 */ /* 0x000fe40008000000 */
[----:B------:R-:W-:Y:S02]  /*5590*/  IMAD.U32 R10, RZ, RZ, UR5 ;  /* 0x00000005ff0a7e24 */ /* 0x000fe4000f8e00ff */
[----:B------:R-:W-:Y:S02]  /*55a0*/  IMAD.U32 R11, RZ, RZ, UR4 ;  /* 0x00000004ff0b7e24 */ /* 0x000fe4000f8e00ff */
[----:B------:R-:W-:Y:S01]  /*55b0*/  @!P1 IMAD.X R6, RZ, RZ, R17, P0 ;  /* 0x000000ffff069224 */ /* 0x000fe200000e0611 */
        /* <DEDUP_REMOVED lines=8> */
.L_x_212:
[----:B------:R-:W-:Y:S01]  /*5640*/  @!P1 R2UR UR5, R8 ;  /* 0x00000000080592ca */ /* 0x000fe200000e0000 */
[----:B------:R-:W-:Y:S01]  /*5650*/  VOTEU.ALL UP0, P1 ;  /* 0x0000000000ff7886 */ /* 0x000fe20000800000 */
[----:B------:R-:W-:Y:S01]  /*5660*/  @!P1 R2UR UR4, R6 ;  /* 0x00000000060492ca */ /* 0x000fe200000e0000 */
[----:B--2---:R-:W-:Y:S01]  /*5670*/  @!P1 IMAD.MOV.U32 R0, RZ, RZ, 0x1000 ;  /* 0x00001000ff009424 */ /* 0x004fe200078e00ff */
[----:B------:R-:W-:Y:S01]  /*5680*/  UMOV UR6, 0x0 ;  /* 0x0000000000067882 */ /* 0x000fe20000000000 */
[----:B------:R-:W-:Y:S01]  /*5690*/  UMOV UR7, 0x10000000 ;  /* 0x1000000000077882 */ /* 0x000fe20000000000 */
[----:B------:R-:W-:Y:S01]  /*56a0*/  @!UP0 UIADD3 UR18, UPT, UPT, UR34, 0x40, URZ ;  /* 0x0000004022128890 */ /* 0x000fe2000fffe0ff */
[----:B------:R-:W-:Y:S01]  /*56b0*/  VIADD R14, R14, 0x1 ;  /* 0x000000010e0e7836 */ /* 0x000fe20000000000 */
[----:B------:R-:W-:Y:S01]  /*56c0*/  @!UP0 UIADD3 UR16, UPT, UPT, UR21, 0x2400, URZ ;  /* 0x0000240015108890 */ /* 0x000fe2000fffe0ff */
[----:B------:R-:W-:Y:S01]  /*56d0*/  VOTEU.ALL UP0, P1 ;  /* 0x0000000000ff7886 */ /* 0x000fe20000800000 */
[----:B------:R-:W-:Y:S01]  /*56e0*/  UMOV UR19, UR35 ;  /* 0x0000002300137c82 */ /* 0x000fe20008000000 */
[----:B------:R-:W-:Y:S02]  /*56f0*/  UMOV UR20, UR36 ;  /* 0x0000002400147c82 */ /* 0x000fe40008000000 */
        /* <DEDUP_REMOVED lines=10> */
.L_x_214:
[----:B------:R-:W-:Y:S01]  /*57a0*/  @!P1 IADD3 R6, P0, PT, R16, 0x580, RZ ;  /* 0x0000058010069810 */ /* 0x000fe20007f1e0ff */
[----:B------:R-:W-:Y:S01]  /*57b0*/  VOTEU.ALL UP0, P1 ;  /* 0x0000000000ff7886 */ /* 0x000fe20000800000 */
[----:B------:R-:W-:Y:S01]  /*57c0*/  UMOV UR6, 0x0 ;  /* 0x0000000000067882 */ /* 0x000fe20000000000 */
[----:B------:R-:W-:Y:S01]  /*57d0*/  UMOV UR7, 0x10000000 ;  /* 0x1000000000077882 */ /* 0x000fe20000000000 */
[----:B------:R-:W-:Y:S01]  /*57e0*/  @!P1 R2UR UR5, R6 ;  /* 0x00000000060592ca */ /* 0x000fe200000e0000 */
[----:B--2---:R-:W-:Y:S01]  /*57f0*/  @!P1 IMAD.X R0, RZ, RZ, R17, P0 ;  /* 0x000000ffff009224 */ /* 0x004fe200000e0611 */
[----:B------:R-:W-:Y:S01]  /*5800*/  @!UP0 UIADD3 UR10, UPT, UPT, UR34, 0x60, URZ ;  /* 0x00000060220a8890 */ /* 0x000fe2000fffe0ff */
[----:B------:R-:W-:Y:S01]  /*5810*/  R2UR UR18, R47 ;  /* 0x000000002f1272ca */ /* 0x000fe200000e0000 */
[----:B------:R-:W-:Y:S01]  /*5820*/  @!UP0 UIADD3 UR8, UPT, UPT, UR21, 0x3400, URZ ;  /* 0x0000340015088890 */ /* 0x000fe2000fffe0ff */
[----:B------:R-:W-:Y:S01]  /*5830*/  R2UR UR16, R48 ;  /* 0x00000000301072ca */ /* 0x000fe200000e0000 */
[----:B------:R-:W-:Y:S01]  /*5840*/  @!UP0 UIADD3 UR9, UPT, UPT, UR21, 0x128, URZ ;  /* 0x0000012815098890 */ /* 0x000fe2000fffe0ff */
[----:B------:R-:W-:Y:S01]  /*5850*/  @!P1 R2UR UR4, R0 ;  /* 0x00000000000492ca */ /* 0x000fe200000e0000 */
[----:B------:R-:W-:Y:S01]  /*5860*/  VOTEU.ALL UP0, P1 ;  /* 0x0000000000ff7886 */ /* 0x000fe20000800000 */
[----:B------:R-:W-:Y:S01]  /*5870*/  UMOV UR11, UR35 ;  /* 0x00000023000b7c82 */ /* 0x000fe20008000000 */
[----:B------:R-:W-:Y:S01]  /*5880*/  UMOV UR12, UR36 ;  /* 0x00000024000c7c82 */ /* 0x000fe20008000000 */
[C---:B------:R-:W-:Y:S01]  /*5890*/  ISETP.NE.AND P0, PT, R14.reuse, 0x2, PT ;  /* 0x000000020e00780c */ /* 0x040fe20003f05270 */
[----:B------:R-:W-:Y:S01]  /*58a0*/  UPLOP3.LUT UP3, UPT, UPT, UPT, UPT, 0x80, 0x8 ;  /* 0x000000000008789c */ /* 0x000fe20003f6f070 */
[----:B------:R-:W-:Y:S01]  /*58b0*/  IMAD.U32 R8, RZ, RZ, UR5 ;  /* 0x00000005ff087e24 */ /* 0x000fe2000f8e00ff */
[----:B------:R-:W-:Y:S01]  /*58c0*/  LOP3.LUT R15, R15, 0x1, RZ, 0x3c, !PT ;  /* 0x000000010f0f7812 */ /* 0x000fe200078e3cff */
[----:B------:R-:W-:Y:S01]  /*58d0*/  UMOV UR36, UR29 ;  /* 0x0000001d00247c82 */ /* 0x000fe20008000000 */
[----:B------:R-:W-:Y:S01]  /*58e0*/  SEL R0, RZ, 0x1, P0 ;  /* 0x00000001ff007807 */ /* 0x000fe20000000000 */
[----:B------:R-:W-:Y:S01]  /*58f0*/  UIADD3 UR20, UPT, UPT, UR13, UR18, URZ ;  /* 0x000000120d147290 */ /* 0x000fe2000fffe0ff */
[----:B------:R-:W-:Y:S01]  /*5900*/  SEL R14, R14, RZ, P0 ;  /* 0x000000ff0e0e7207 */ /* 0x000fe20000000000 */
[----:B------:R-:W-:Y:S01]  /*5910*/  UIADD3 UR16, UPT, UPT, UR14, UR16, URZ ;  /* 0x000000100e107290 */ /* 0x000fe2000fffe0ff */
[----:B------:R-:W-:Y:S01]  /*5920*/  IMAD.U32 R9, RZ, RZ, UR4 ;  /* 0x00000004ff097e24 */ /* 0x000fe2000f8e00ff */
[----:B------:R-:W-:Y:S02]  /*5930*/  @!P1 R2UR UR4, R8 ;  /* 0x00000000080492ca */ /* 0x000fe400000e0000 */
[----:B------:R-:W-:Y:S02]  /*5940*/  LOP3.LUT R13, R13, R0, RZ, 0x3c, !PT ;  /* 0x000000000d0d7212 */ /* 0x000fe400078e3cff */
[----:B------:R-:W-:Y:S11]  /*5950*/  @!P1 R2UR UR5, R9 ;  /* 0x00000000090592ca */ /* 0x000ff600000e0000 */
[----:B------:R-:W-:Y:S02]  /*5960*/  @!UPT UIADD3 URZ, UPT, UPT, URZ, URZ, URZ ;  /* 0x000000fffffff290 */ /* 0x000fe4000fffe0ff */
[----:B------:R2:W-:Y:S01]  /*5970*/  @!UP0 UTMALDG.3D [UR8], [UR4], desc[UR6] ;  /* 0x00000608040085b4 */ /* 0x0005e20008011000 */
[----:B------:R2:W-:Y:S01]  /*5980*/  @!P1 SYNCS.ARRIVE.TRANS64.RED.A0TR RZ, [UR21+0x128], R7 ;  /* 0x00012807ffff99a7 */ /* 0x0005e20008300415 */
[----:B------:R-:W-:Y:S01]  /*5990*/  SYNCS.ARRIVE.TRANS64.RED.A1T0 RZ, [UR37], RZ ;  /* 0x000000ffffff79a7 */ /* 0x000fe20008100425 */
[----:B------:R-:W-:Y:S05]  /*59a0*/  BRA.U UP1, `(.L_x_99) ;  /* 0xfffffff101707547 */ /* 0x000fea000b83ffff */
[----:B------:R-:W-:-:S04]  /*59b0*/  SHF.L.U32 R2, R15, 0x1f, RZ ;  /* 0x0000001f0f027819 */ /* 0x000fc800000006ff */
[----:B------:R-:W3:Y:S02]  /*59c0*/  SYNCS.PHASECHK.TRANS64.TRYWAIT P0, [UR21+0x130], R2 ;  /* 0x00013002ff0075a7 */ /* 0x000ee40008001115 */
[----:B---3--:R-:W-:Y:S05]  /*59d0*/  @!P0 BRA `(.L_x_100) ;  /* 0x0000004000fc8947 */ /* 0x008fea0003800000 */
.L_x_216:
[----:B------:R-:W4:Y:S02]  /*59e0*/  SYNCS.PHASECHK.TRANS64.TRYWAIT P0, [UR21+0x138], R2 ;  /* 0x00013802ff0075a7 */ /* 0x000f240008001115 */
[----:B----4-:R-:W-:Y:S05]  /*59f0*/  @!P0 BRA `(.L_x_101) ;  /* 0x00000044000c8947 */ /* 0x010fea0003800000 */
.L_x_218:
[----:B------:R-:W4:Y:S02]  /*5a00*/  SYNCS.PHASECHK.TRANS64.TRYWAIT P0, [UR21+0x140], R2 ;  /* 0x00014002ff0075a7 */ /* 0x000f240008001115 */
[----:B----4-:R-:W-:Y:S05]  /*5a10*/  @!P0 BRA `(.L_x_102) ;  /* 0x00000044001c8947 */ /* 0x010fea0003800000 */
.L_x_220:
[----:B---3--:R-:W-:-:S07]  /*5a20*/  MOV R0, UR21 ;  /* 0x0000001500007c02 */ /* 0x008fce0008000f00 */
.L_x_103:
[----:B---3--:R-:W-:-:S04]  /*5a30*/  SHF.L.U32 R2, R15, 0x1f, RZ ;  /* 0x0000001f0f027819 */ /* 0x008fc800000006ff */
[----:B------:R3:W4:Y:S03]  /*5a40*/  SYNCS.PHASECHK.TRANS64.TRYWAIT P0, [R0+URZ+0x148], R2 ;  /* 0x00014802000075a7 */ /* 0x00072600080011ff */
[----:B----4-:R-:W-:Y:S05]  /*5a50*/  @!P0 NANOSLEEP.SYNCS 0x989680 ;  /* 0x009896800000895d */ /* 0x010fea0003900000 */
[----:B------:R-:W4:Y:S02]  /*5a60*/  @!P0 SYNCS.PHASECHK.TRANS64 P0, [R0+URZ+0x148], R2 ;  /* 0x00014802000085a7 */ /* 0x000f2400080010ff */
[----:B-12-4-:R-:W-:Y:S05]  /*5a70*/  @P0 EXIT ;  /* 0x000000000000094d */ /* 0x016fea0003800000 */
[----:B------:R-:W-:Y:S05]  /*5a80*/  BRA `(.L_x_103) ;  /* 0xfffffffc00e87947 */ /* 0x000fea000383ffff */
.L_x_88:
[----:B------:R-:W-:-:S06]  /*5a90*/  UISETP.GE.AND UP0, UPT, UR17, 0x4, UPT ;  /* 0x000000041100788c */ /* 0x000fcc000bf06270 */
[----:B------:R-:W-:-:S13]  /*5aa0*/  PLOP3.LUT P0, PT, PT, PT, UP0, 0x80, 0x8 ;  /* 0x000000000008781c */ /* 0x000fda0003f0f008 */
[----:B-1----:R-:W-:Y:S05]  /*5ab0*/  @!P0 EXIT ;  /* 0x000000000000894d */ /* 0x002fea0003800000 */
[----:B------:R-:W1:Y:S08]  /*5ac0*/  S2UR UR4, SR_CgaCtaId ;  /* 0x00000000000479c3 */ /* 0x000e700000008800 */
[----:B------:R-:W-:Y:S01]  /*5ad0*/  BAR.SYNC.DEFER_BLOCKING 0x6, 0xa0 ;  /* 0x0182800000007b1d */ /* 0x000fe20000010000 */
[C---:B------:R-:W-:Y:S01]  /*5ae0*/  IMAD.SHL.U32 R3, R57.reuse, 0x20, RZ ;  /* 0x0000002039037824 */ /* 0x040fe200078e00ff */
[----:B------:R-:W-:Y:S01]  /*5af0*/  SHF.R.U32.HI R4, RZ, 0x1, R57 ;  /* 0x00000001ff047819 */ /* 0x000fe20000011639 */
[C---:B------:R-:W-:Y:S01]  /*5b00*/  IMAD.SHL.U32 R2, R57.reuse, 0x10, RZ ;  /* 0x0000001039027824 */ /* 0x040fe200078e00ff */
[C---:B------:R-:W-:Y:S01]  /*5b10*/  LOP3.LUT P0, RZ, R57.reuse, 0x4, RZ, 0xc0, !PT ;  /* 0x0000000439ff7812 */ /* 0x040fe2000780c0ff */
[----:B------:R-:W-:Y:S01]  /*5b20*/  IMAD.U32 R23, R57, 0x10000, RZ ;  /* 0x0001000039177824 */ /* 0x000fe200078e00ff */
[----:B------:R-:W-:-:S02]  /*5b30*/  UMOV UR44, 0x400 ;  /* 0x00000400002c7882 */ /* 0x000fc40000000000 */
[----:B------:R-:W2:Y:S01]  /*5b40*/  LDC.64 R42, c[0x0][0x8b0] ;  /* 0x00022c00ff2a7b82 */ /* 0x000ea20000000a00 */
[----:B------:R-:W-:Y:S01]  /*5b50*/  LOP3.LUT R5, R3, 0xc0, RZ, 0xc0, !PT ;  /* 0x000000c003057812 */ /* 0x000fe200078ec0ff */
[----:B------:R-:W-:Y:S01]  /*5b60*/  IMAD.SHL.U32 R44, R57, 0x4, RZ ;  /* 0x00000004392c7824 */ /* 0x000fe200078e00ff */
[----:B------:R-:W-:Y:S01]  /*5b70*/  LOP3.LUT R2, R2, 0x600, RZ, 0xc0, !PT ;  /* 0x0000060002027812 */ /* 0x000fe200078ec0ff */
[----:B------:R-:W-:Y:S01]  /*5b80*/  IMAD.MOV.U32 R56, RZ, RZ, 0x20 ;  /* 0x00000020ff387424 */ /* 0x000fe200078e00ff */
[----:B------:R-:W-:Y:S01]  /*5b90*/  LOP3.LUT R4, R5, 0x8, R4, 0xf8, !PT ;  /* 0x0000000805047812 */ /* 0x000fe200078ef804 */
[----:B------:R-:W-:Y:S01]  /*5ba0*/  IMAD.MOV.U32 R55, RZ, RZ, 0x1 ;  /* 0x00000001ff377424 */ /* 0x000fe200078e00ff */
[--C-:B------:R-:W-:Y:S01]  /*5bb0*/  LOP3.LUT R2, R2, 0x20, R3.reuse, 0xf8, !PT ;  /* 0x0000002002027812 */ /* 0x100fe200078ef803 */
[----:B------:R-:W3:Y:S01]  /*5bc0*/  LDC.64 R40, c[0x0][0x8a8] ;  /* 0x00022a00ff287b82 */ /* 0x000ee20000000a00 */
[----:B------:R-:W-:Y:S01]  /*5bd0*/  LOP3.LUT R23, R23, 0x600000, RZ, 0xc0, !PT ;  /* 0x0060000017177812 */ /* 0x000fe200078ec0ff */
[----:B------:R-:W-:Y:S01]  /*5be0*/  IMAD.MOV.U32 R22, RZ, RZ, RZ ;  /* 0x000000ffff167224 */ /* 0x000fe200078e00ff */
[----:B------:R-:W-:Y:S01]  /*5bf0*/  LOP3.LUT R44, R4, 0x18, R44, 0x78, !PT ;  /* 0x00000018042c7812 */ /* 0x000fe200078e782c */
[----:B------:R-:W-:Y:S01]  /*5c00*/  IMAD.MOV.U32 R54, RZ, RZ, RZ ;  /* 0x000000ffff367224 */ /* 0x000fe200078e00ff */
[----:B------:R-:W-:-:S02]  /*5c10*/  LOP3.LUT R2, R2, 0x100, R3, 0xf8, !PT ;  /* 0x0000010002027812 */ /* 0x000fc400078ef803 */
[----:B------:R-:W-:Y:S02]  /*5c20*/  CS2R R52, SRZ ;  /* 0x0000000000347805 */ /* 0x000fe4000001ff00 */
[----:B------:R-:W-:Y:S01]  /*5c30*/  LOP3.LUT R57, R57, 0x60, RZ, 0xc0, !PT ;  /* 0x0000006039397812 */ /* 0x000fe200078ec0ff */
[----:B-1----:R-:W-:Y:S01]  /*5c40*/  ULEA UR44, UR4, UR44, 0x18 ;  /* 0x0000002c042c7291 */ /* 0x002fe2000f8ec0ff */
[----:B------:R-:W-:Y:S01]  /*5c50*/  LOP3.LUT R44, R2, R44, RZ, 0xfc, !PT ;  /* 0x0000002c022c7212 */ /* 0x000fe200078efcff */
[----:B------:R-:W1:Y:S01]  /*5c60*/  LDCU UR59, c[0x0][0x370] ;  /* 0x00006e00ff3b77ac */ /* 0x000e620008000800 */
[----:B------:R-:W-:Y:S01]  /*5c70*/  SEL R56, R56, 0xffffffe0, !P0 ;  /* 0xffffffe038387807 */ /* 0x000fe20004000000 */
[----:B------:R-:W-:Y:S01]  /*5c80*/  UIADD3 UR4, UPT, UPT, UR44, 0x400, URZ ;  /* 0x000004002c047890 */ /* 0x000fe2000fffe0ff */
[----:B------:R-:W4:Y:S04]  /*5c90*/  LDCU UR43, c[0x0][0xb0c] ;  /* 0x00016180ff2b77ac */ /* 0x000f280008000800 */
[----:B------:R-:W1:Y:S01]  /*5ca0*/  LDS R0, [UR44+0x210] ;  /* 0x0002102cff007984 */ /* 0x000e620008000800 */
[----:B------:R-:W-:Y:S01]  /*5cb0*/  IMAD.U32 R50, RZ, RZ, UR4 ;  /* 0x00000004ff327e24 */ /* 0x000fe2000f8e00ff */
[----:B------:R-:W1:Y:S01]  /*5cc0*/  LDCU UR39, c[0x0][0xb30] ;  /* 0x00016600ff2777ac */ /* 0x000e620008000800 */
[----:B------:R-:W1:Y:S01]  /*5cd0*/  LDCU.64 UR56, c[0x0][0x888] ;  /* 0x00011100ff3877ac */ /* 0x000e620008000a00 */
[----:B------:R-:W1:Y:S01]  /*5ce0*/  LDCU.64 UR40, c[0x0][0xb28] ;  /* 0x00016500ff2877ac */ /* 0x000e620008000a00 */
[----:B------:R-:W1:Y:S01]  /*5cf0*/  LDCU.64 UR62, c[0x0][0x890] ;  /* 0x00011200ff3e77ac */ /* 0x000e620008000a00 */
[----:B------:R-:W1:Y:S01]  /*5d00*/  LDCU.128 UR52, c[0x0][0xb10] ;  /* 0x00016200ff3477ac */ /* 0x000e620008000c00 */
[----:B------:R-:W1:Y:S01]  /*5d10*/  LDCU UR58, c[0x0][0x374] ;  /* 0x00006e80ff3a77ac */ /* 0x000e620008000800 */
[----:B------:R-:W-:Y:S01]  /*5d20*/  UMOV UR47, URZ ;  /* 0x000000ff002f7c82 */ /* 0x000fe20008000000 */
[----:B------:R-:W-:Y:S01]  /*5d30*/  UMOV UR46, URZ ;  /* 0x000000ff002e7c82 */ /* 0x000fe20008000000 */
[----:B-1234-:R-:W-:-:S07]  /*5d40*/  IMAD.IADD R23, R0, 0x1, R23 ;  /* 0x0000000100177824 */ /* 0x01efce00078e0217 */
.L_x_147:
[C---:B------:R-:W-:Y:S02]  /*5d50*/  LEA R3, R52.reuse, UR44, 0x3 ;  /* 0x0000002c34037c11 */ /* 0x040fe4000f8e18ff */
[----:B------:R-:W-:Y:S02]  /*5d60*/  SHF.L.U32 R0, R53, 0x1f, RZ ;  /* 0x0000001f35007819 */ /* 0x000fe400000006ff */
[----:B-1----:R-:W-:Y:S02]  /*5d70*/  LEA R4, R52, UR44, 0x4 ;  /* 0x0000002c34047c11 */ /* 0x002fe4000f8e20ff */
[----:B------:R-:W1:Y:S02]  /*5d80*/  SYNCS.PHASECHK.TRANS64.TRYWAIT P0, [R3+URZ+0x160], R0 ;  /* 0x00016000030075a7 */ /* 0x000e6400080011ff */
[----:B-12---:R-:W-:Y:S05]  /*5d90*/  @!P0 BRA `(.L_x_104) ;  /* 0x0000004000548947 */ /* 0x006fea0003800000 */
.L_x_221:
[----:B------:R-:W2:Y:S01]  /*5da0*/  LDS.128 R4, [R4+0x1f0] ;  /* 0x0001f00004047984 */ /* 0x000ea20000000c00 */
[----:B------:R-:W-:Y:S01]  /*5db0*/  UISETP.GE.AND UP0, UPT, UR42, 0x1, UPT ;  /* 0x000000012a00788c */ /* 0x000fe2000bf06270 */
[----:B------:R-:W-:Y:S01]  /*5dc0*/  @!PT LDS RZ, [RZ] ;  /* 0x00000000fffff984 */ /* 0x000fe20000000800 */
[----:B------:R-:W-:Y:S01]  /*5dd0*/  @!PT LDS RZ, [RZ] ;  /* 0x00000000fffff984 */ /* 0x000fe20000000800 */
[----:B------:R-:W-:Y:S01]  /*5de0*/  @!PT LDS RZ, [RZ] ;  /* 0x00000000fffff984 */ /* 0x000fe20000000800 */
[----:B------:R-:W-:Y:S01]  /*5df0*/  @!PT LDS RZ, [RZ] ;  /* 0x00000000fffff984 */ /* 0x000fe20000000800 */
[----:B------:R3:W-:Y:S06]  /*5e00*/  MEMBAR.ALL.CTA ;  /* 0x0000000000007992 */ /* 0x0007ec0000008000 */
[----:B---3--:R-:W3:Y:S01]  /*5e10*/  FENCE.VIEW.ASYNC.S ;  /* 0x00000000000073c6 */ /* 0x008ee20000000000 */
[----:B--2---:R-:W-:Y:S11]  /*5e20*/  LOP3.LUT P0, RZ, R6, 0x1, RZ, 0xc0, !PT ;  /* 0x0000000106ff7812 */ /* 0x004ff6000780c0ff */
[----:B------:R-:W-:Y:S02]  /*5e30*/  @!UPT UIADD3 URZ, UPT, UPT, URZ, URZ, URZ ;  /* 0x000000fffffff290 */ /* 0x000fe4000fffe0ff */
[----:B---3--:R-:W-:Y:S01]  /*5e40*/  VOTEU.ANY UP1, P0 ;  /* 0x0000000000ff7886 */ /* 0x008fe20000020100 */
[----:B------:R-:W-:Y:S01]  /*5e50*/  PLOP3.LUT P0, PT, PT, PT, UP1, 0x80, 0x8 ;  /* 0x000000000008781c */ /* 0x000fe20003f0f018 */
[----:B------:R-:W-:Y:S11]  /*5e60*/  UP2UR UR61, UPR, URZ, 0x2 ;  /* 0x00000002ff3d7883 */ /* 0x000ff60008000000 */
[----:B------:R-:W-:Y:S01]  /*5e70*/  @!UPT UIADD3 URZ, UPT, UPT, URZ, URZ, URZ ;  /* 0x000000fffffff290 */ /* 0x000fe2000fffe0ff */
[----:B-1----:R-:W-:Y:S02]  /*5e80*/  @P0 SHF.R.U32.HI R0, RZ, 0x10, R5 ;  /* 0x00000010ff000819 */ /* 0x002fe40000011605 */
        /* <DEDUP_REMOVED lines=12> */
[----:B------:R-:W2:Y:S01]  /*5f50*/  LDCU UR12, c[0x0][0xb20] ;  /* 0x00016400ff0c77ac */ /* 0x000ea20008000800 */
[----:B------:R-:W-:Y:S02]  /*5f60*/  UIMAD.WIDE.U32 UR4, UR58, UR55, URZ ;  /* 0x000000373a0472a5 */ /* 0x000fe4000f8e00ff */
[----:B------:R-:W-:Y:S02]  /*5f70*/  UIMAD.WIDE.U32 UR6, UR59, UR52, URZ ;  /* 0x000000343b0672a5 */ /* 0x000fe4000f8e00ff */
[----:B------:R-:W-:Y:S02]  /*5f80*/  UISETP.NE.AND UP0, UPT, UR54, 0x1, UPT ;  /* 0x000000013600788c */ /* 0x000fe4000bf05270 */
[----:B------:R-:W-:Y:S02]  /*5f90*/  UIMAD.WIDE.U32 UR8, UR37, UR55, URZ ;  /* 0x00000037250872a5 */ /* 0x000fe4000f8e00ff */
[----:B------:R-:W-:Y:S02]  /*5fa0*/  UIMAD.WIDE.U32 UR10, UR38, UR52, URZ ;  /* 0x00000034260a72a5 */ /* 0x000fe4000f8e00ff */
[----:B------:R-:W-:Y:S02]  /*5fb0*/  UISETP.NE.AND UP1, UPT, UR43, 0x1, UPT ;  /* 0x000000012b00788c */ /* 0x000fe4000bf25270 */
[----:B------:R-:W-:Y:S01]  /*5fc0*/  UISETP.NE.AND UP2, UPT, UR42, 0x1, UPT ;  /* 0x000000012a00788c */ /* 0x000fe2000bf45270 */
[----:B------:R-:W-:Y:S02]  /*5fd0*/  UMOV UR4, UR5 ;  /* 0x0000000500047c82 */ /* 0x000fe40008000000 */
[----:B--2---:R-:W-:Y:S03]  /*5fe0*/  USHF.R.U32.HI UR5, URZ, UR12, UR4 ;  /* 0x0000000cff057299 */ /* 0x004fe60008011604 */
[----:B------:R-:W-:Y:S02]  /*5ff0*/  UMOV UR4, UR7 ;  /* 0x0000000700047c82 */ /* 0x000fe40008000000 */
[----:B------:R-:W-:Y:S02]  /*6000*/  USHF.R.U32.HI UR7, URZ, UR53, UR4 ;  /* 0x00000035ff077299 */ /* 0x000fe40008011604 */
[----:B------:R-:W-:Y:S02]  /*6010*/  USEL UR4, UR58, UR5, !UP0 ;  /* 0x000000053a047287 */ /* 0x000fe4000c000000 */
[----:B------:R-:W-:Y:S01]  /*6020*/  USEL UR7, UR59, UR7, !UP1 ;  /* 0x000000073b077287 */ /* 0x000fe2000c800000 */
[----:B------:R-:W-:Y:S01]  /*6030*/  UMOV UR5, UR9 ;  /* 0x0000000900057c82 */ /* 0x000fe20008000000 */
[----:B------:R-:W-:Y:S02]  /*6040*/  UIMAD.WIDE.U32 UR8, UR4, UR40, URZ ;  /* 0x00000028040872a5 */ /* 0x000fe4000f8e00ff */
[----:B------:R-:W-:Y:S03]  /*6050*/  USHF.R.U32.HI UR6, URZ, UR12, UR5 ;  /* 0x0000000cff067299 */ /* 0x000fe60008011605 */
[----:B------:R-:W-:Y:S01]  /*6060*/  UMOV UR5, UR11 ;  /* 0x0000000b00057c82 */ /* 0x000fe20008000000 */
[----:B------:R-:W-:Y:S02]  /*6070*/  UIMAD.WIDE.U32 UR10, UR7, UR40, URZ ;  /* 0x00000028070a72a5 */ /* 0x000fe4000f8e00ff */
[----:B------:R-:W-:Y:S02]  /*6080*/  USHF.R.U32.HI UR12, URZ, UR53, UR5 ;  /* 0x00000035ff0c7299 */ /* 0x000fe40008011605 */
[----:B------:R-:W-:Y:S01]  /*6090*/  USEL UR6, UR37, UR6, !UP0 ;  /* 0x0000000625067287 */ /* 0x000fe2000c000000 */
[----:B------:R-:W-:Y:S02]  /*60a0*/  UMOV UR5, UR9 ;  /* 0x0000000900057c82 */ /* 0x000fe40008000000 */
[----:B------:R-:W-:Y:S01]  /*60b0*/  UMOV UR10, UR11 ;  /* 0x0000000b000a7c82 */ /* 0x000fe20008000000 */
[----:B------:R-:W-:Y:S02]  /*60c0*/  @UP2 USHF.R.U32.HI UR4, URZ, UR41, UR5 ;  /* 0x00000029ff042299 */ /* 0x000fe40008011605 */
[----:B------:R-:W-:Y:S02]  /*60d0*/  @UP2 USHF.R.U32.HI UR7, URZ, UR41, UR10 ;  /* 0x00000029ff072299 */ /* 0x000fe4000801160a */
[----:B------:R-:W-:Y:S02]  /*60e0*/  UIMAD UR4, UR42, UR4, URZ ;  /* 0x000000042a0472a4 */ /* 0x000fe4000f8e02ff */
        /* <DEDUP_REMOVED lines=8> */
[----:B------:R-:W-:Y:S02]  /*6170*/  USEL UR11, UR6, UR4, !UP2 ;  /* 0x00000004060b7287 */ /* 0x000fe4000d000000 */
[----:B------:R-:W-:Y:S02]  /*6180*/  UIADD3 UR8, UPT, UPT, -UR5, URZ, URZ ;  /* 0x000000ff05087290 */ /* 0x000fe4000fffe1ff */
[----:B------:R-:W-:Y:S01]  /*6190*/  UIADD3 UR10, UPT, UPT, -UR11, URZ, URZ ;  /* 0x000000ff0b0a7290 */ /* 0x000fe2000fffe1ff */
[----:B------:R-:W-:Y:S01]  /*61a0*/  @!UP0 UMOV UR4, UR9 ;  /* 0x0000000900048c82 */ /* 0x000fe20008000000 */
[----:B------:R-:W-:Y:S02]  /*61b0*/  UIADD3 UR9, UPT, UPT, -UR6, URZ, URZ ;  /* 0x000000ff06097290 */ /* 0x000fe4000fffe1ff */
[----:B------:R-:W-:Y:S02]  /*61c0*/  @!UP0 USHF.R.U32.HI UR4, URZ, UR41, UR4 ;  /* 0x00000029ff048299 */ /* 0x000fe40008011604 */
[----:B------:R-:W-:Y:S02]  /*61d0*/  UIMAD UR10, UR42, UR10, UR6 ;  /* 0x0000000a2a0a72a4 */ /* 0x000fe4000f8e0206 */
[----:B------:R-:W-:Y:S04]  /*61e0*/  @!UP0 USEL UR4, UR5, UR4, !UP2 ;  /* 0x0000000405048287 */ /* 0x000fe8000d000000 */
[----:B------:R-:W-:Y:S02]  /*61f0*/  @!UP0 UIMAD UR10, UR7, UR10, UR4 ;  /* 0x0000000a070a82a4 */ /* 0x000fe4000f8e0204 */
[----:B------:R-:W-:Y:S02]  /*6200*/  @!UP0 UIADD3 UR11, UPT, UPT, UR11, -UR4, URZ ;  /* 0x800000040b0b8290 */ /* 0x000fe4000fffe0ff */
[----:B------:R-:W-:Y:S02]  /*6210*/  UIMAD UR7, UR43, UR8, UR38 ;  /* 0x000000082b0772a4 */ /* 0x000fe4000f8e0226 */
[----:B------:R-:W-:Y:S02]  /*6220*/  @!UP0 UIMAD UR6, UR11, UR42, UR5 ;  /* 0x0000002a0b0682a4 */ /* 0x000fe4000f8e0205 */
[----:B------:R-:W-:Y:S01]  /*6230*/  UIMAD UR4, UR54, UR9, UR37 ;  /* 0x00000009360472a4 */ /* 0x000fe2000f8e0225 */
[----:B------:R-:W-:Y:S02]  /*6240*/  @!UP0 UMOV UR5, UR10 ;  /* 0x0000000a00058c82 */ /* 0x000fe40008000000 */
[----:B------:R-:W-:Y:S02]  /*6250*/  UIMAD UR38, UR5, UR43, UR7 ;  /* 0x0000002b052672a4 */ /* 0x000fe4000f8e0207 */
[----:B------:R-:W-:Y:S11]  /*6260*/  UIMAD UR37, UR6, UR54, UR4 ;  /* 0x00000036062572a4 */ /* 0x000ff6000f8e0204 */
[----:B------:R-:W-:Y:S01]  /*6270*/  @!UPT UIADD3 URZ, UPT, UPT, URZ, URZ, URZ ;  /* 0x000000fffffff290 */ /* 0x000fe2000fffe0ff */
.L_x_105:
[----:B------:R-:W-:Y:S01]  /*6280*/  UISETP.NE.AND UP0, UPT, UR39, 0x1, UPT ;  /* 0x000000012700788c */ /* 0x000fe2000bf05270 */
[----:B------:R-:W-:Y:S01]  /*6290*/  LOP3.LUT P0, RZ, R50, 0x1b0, RZ, 0xc0, !PT ;  /* 0x000001b032ff7812 */ /* 0x000fe2000780c0ff */
[----:B------:R-:W-:Y:S01]  /*62a0*/  USHF.L.U32 UR50, UR16, 0x6, URZ ;  /* 0x0000000610327899 */ /* 0x000fe200080006ff */
[----:B------:R-:W-:Y:S01]  /*62b0*/  BSSY.RECONVERGENT B6, `(.L_x_106) ;  /* 0x0000034000067945 */ /* 0x000fe20003800200 */
[----:B------:R-:W-:Y:S01]  /*62c0*/  USHF.L.U32 UR49, UR20, 0x7, URZ ;  /* 0x0000000714317899 */ /* 0x000fe200080006ff */
[----:B------:R-:W-:Y:S06]  /*62d0*/  IADD3 R52, PT, PT, R52, 0x1, RZ ;  /* 0x0000000134347810 */ /* 0x000fec0007ffe0ff */
[----:B------:R-:W2:Y:S01]  /*62e0*/  @!UP0 LDCU.128 UR12, c[0x0][0xb10] ;  /* 0x00016200ff0c87ac */ /* 0x000ea20008000c00 */
[----:B------:R-:W3:Y:S01]  /*62f0*/  @!UP0 LDCU UR5, c[0x0][0xb0c] ;  /* 0x00016180ff0587ac */ /* 0x000ee20008000800 */
[----:B------:R-:W4:Y:S01]  /*6300*/  @!UP0 LDCU UR10, c[0x0][0xb20] ;  /* 0x00016400ff0a87ac */ /* 0x000f220008000800 */
[----:B--2---:R-:W-:Y:S02]  /*6310*/  UIMAD.WIDE.U32 UR8, UR38, UR12, URZ ;  /* 0x0000000c260872a5 */ /* 0x004fe4000f8e00ff */
[----:B------:R-:W-:Y:S02]  /*6320*/  UIMAD.WIDE.U32 UR6, UR37, UR15, URZ ;  /* 0x0000000f250672a5 */ /* 0x000fe4000f8e00ff */
[----:B------:R-:W-:Y:S03]  /*6330*/  @!UP0 UISETP.NE.AND UP1, UPT, UR14, 0x1, UPT ;  /* 0x000000010e00888c */ /* 0x000fe6000bf25270 */
[----:B------:R-:W-:Y:S01]  /*6340*/  @!UP0 UMOV UR4, UR9 ;  /* 0x0000000900048c82 */ /* 0x000fe20008000000 */
[----:B---3--:R-:W-:Y:S02]  /*6350*/  @!UP0 UISETP.NE.AND UP2, UPT, UR5, 0x1, UPT ;  /* 0x000000010500888c */ /* 0x008fe4000bf45270 */
[----:B------:R-:W-:Y:S01]  /*6360*/  @!UP0 USHF.R.U32.HI UR4, URZ, UR13, UR4 ;  /* 0x0000000dff048299 */ /* 0x000fe20008011604 */
[----:B------:R-:W-:Y:S02]  /*6370*/  @!UP0 UMOV UR6, UR7 ;  /* 0x0000000700068c82 */ /* 0x000fe40008000000 */
[----:B----4-:R-:W-:Y:S02]  /*6380*/  @!UP0 USHF.R.U32.HI UR6, URZ, UR10, UR6 ;  /* 0x0000000aff068299 */ /* 0x010fe40008011606 */
[----:B------:R-:W-:Y:S02]  /*6390*/  @!UP0 USEL UR7, UR38, UR4, !UP2 ;  /* 0x0000000426078287 */ /* 0x000fe4000d000000 */
[----:B------:R-:W-:Y:S04]  /*63a0*/  @!UP0 USEL UR6, UR37, UR6, !UP1 ;  /* 0x0000000625068287 */ /* 0x000fe8000c800000 */
[----:B------:R-:W-:Y:S02]  /*63b0*/  @!UP0 UIADD3 UR4, UPT, UPT, -UR7, UR6, URZ ;  /* 0x0000000607048290 */ /* 0x000fe4000fffe1ff */
[----:B------:R-:W-:Y:S02]  /*63c0*/  @!UP0 UIADD3 UR6, UPT, UPT, UR7, -UR6, URZ ;  /* 0x8000000607068290 */ /* 0x000fe4000fffe0ff */
[----:B------:R-:W-:Y:S02]  /*63d0*/  @!UP0 UIMAD UR38, UR4, UR5, UR38 ;  /* 0x00000005042682a4 */ /* 0x000fe4000f8e0226 */
[----:B------:R-:W-:Y:S01]  /*63e0*/  @!UP0 UIMAD UR37, UR6, UR14, UR37 ;  /* 0x0000000e062582a4 */ /* 0x000fe2000f8e0225 */
[----:B------:R-:W-:Y:S11]  /*63f0*/  @!P0 BRA `(.L_x_107) ;  /* 0x00000000007c8947 */ /* 0x000ff60003800000 */
[----:B------:R-:W2:Y:S01]  /*6400*/  LDCU.64 UR8, c[0x4][0x80] ;  /* 0x01001000ff0877ac */ /* 0x000ea20008000a00 */
[----:B------:R-:W-:Y:S01]  /*6410*/  MOV R2, 0x0 ;  /* 0x0000000000027802 */ /* 0x000fe20000000f00 */
[----:B------:R-:W-:Y:S02]  /*6420*/  HFMA2 R12, -RZ, RZ, 0, 5.9604644775390625e-08 ;  /* 0x00000001ff0c7431 */ /* 0x000fe400000001ff */
[----:B------:R-:W-:Y:S01]  /*6430*/  IMAD.MOV.U32 R8, RZ, RZ, 0x70 ;  /* 0x00000070ff087424 */ /* 0x000fe200078e00ff */
[----:B------:R3:W4:Y:S01]  /*6440*/  LDC.64 R14, c[0x4][R2] ;  /* 0x01000000020e7b82 */ /* 0x0007220000000a00 */
[----:B------:R-:W1:Y:S01]  /*6450*/  LDCU.64 UR6, c[0x4][0x88] ;  /* 0x01001100ff0677ac */ /* 0x000e620008000a00 */
[----:B------:R-:W-:Y:S01]  /*6460*/  IMAD.MOV.U32 R13, RZ, RZ, RZ ;  /* 0x000000ffff0d7224 */ /* 0x000fe200078e00ff */
[----:B------:R-:W1:Y:S01]  /*6470*/  LDCU.64 UR4, c[0x4][0x8] ;  /* 0x01000100ff0477ac */ /* 0x000e620008000a00 */
[----:B--2---:R-:W-:Y:S01]  /*6480*/  MOV R5, UR9 ;  /* 0x0000000900057c02 */ /* 0x004fe20008000f00 */
[----:B------:R-:W-:Y:S01]  /*6490*/  IMAD.U32 R4, RZ, RZ, UR8 ;  /* 0x00000008ff047e24 */ /* 0x000fe2000f8e00ff */
[----:B-1----:R-:W-:Y:S01]  /*64a0*/  MOV R7, UR7 ;  /* 0x0000000700077c02 */ /* 0x002fe20008000f00 */
[----:B------:R-:W-:Y:S01]  /*64b0*/  IMAD.U32 R6, RZ, RZ, UR6 ;  /* 0x00000006ff067e24 */ /* 0x000fe2000f8e00ff */
[----:B------:R-:W-:Y:S01]  /*64c0*/  MOV R11, UR5 ;  /* 0x00000005000b7c02 */ /* 0x000fe20008000f00 */
[----:B------:R-:W-:Y:S02]  /*64d0*/  IMAD.U32 R10, RZ, RZ, UR4 ;  /* 0x00000004ff0a7e24 */ /* 0x000fe4000f8e00ff */
[----:B------:R-:W-:Y:S07]  /*64e0*/  LEPC R20, `(.L_x_108) ;  /* 0x000000001014794e */ /* 0x000fee0000000000 */
[----:B---345:R-:W-:Y:S05]  /*64f0*/  CALL.ABS.NOINC R14 ;  /* 0x000000000e007343 */ /* 0x038fea0003c00000 */
.L_x_108:
[----:B------:R-:W1:Y:S01]  /*6500*/  LDCU.64 UR8, c[0x4][0x80] ;  /* 0x01001000ff0877ac */ /* 0x000e620008000a00 */
[----:B------:R-:W2:Y:S01]  /*6510*/  LDC.64 R2, c[0x4][R2] ;  /* 0x0100000002027b82 */ /* 0x000ea20000000a00 */
[----:B------:R-:W-:Y:S02]  /*6520*/  HFMA2 R12, -RZ, RZ, 0, 5.9604644775390625e-08 ;  /* 0x00000001ff0c7431 */ /* 0x000fe400000001ff */
[----:B------:R-:W-:Y:S02]  /*6530*/  IMAD.MOV.U32 R8, RZ, RZ, 0x70 ;  /* 0x00000070ff087424 */ /* 0x000fe400078e00ff */
[----:B------:R-:W-:Y:S01]  /*6540*/  IMAD.MOV.U32 R13, RZ, RZ, RZ ;  /* 0x000000ffff0d7224 */ /* 0x000fe200078e00ff */
[----:B------:R-:W3:Y:S01]  /*6550*/  LDCU.64 UR6, c[0x4][0x88] ;  /* 0x01001100ff0677ac */ /* 0x000ee20008000a00 */
[----:B------:R-:W4:Y:S01]  /*6560*/  LDCU.64 UR4, c[0x4][0x8] ;  /* 0x01000100ff0477ac */ /* 0x000f220008000a00 */
[----:B-1----:R-:W-:Y:S02]  /*6570*/  MOV R4, UR8 ;  /* 0x0000000800047c02 */ /* 0x002fe40008000f00 */
[----:B------:R-:W-:Y:S02]  /*6580*/  MOV R5, UR9 ;  /* 0x0000000900057c02 */ /* 0x000fe40008000f00 */
[----:B---3--:R-:W-:Y:S01]  /*6590*/  MOV R7, UR7 ;  /* 0x0000000700077c02 */ /* 0x008fe20008000f00 */
[----:B------:R-:W-:Y:S01]  /*65a0*/  IMAD.U32 R6, RZ, RZ, UR6 ;  /* 0x00000006ff067e24 */ /* 0x000fe2000f8e00ff */
[----:B----4-:R-:W-:Y:S01]  /*65b0*/  MOV R11, UR5 ;  /* 0x00000005000b7c02 */ /* 0x010fe20008000f00 */
[----:B------:R-:W-:Y:S02]  /*65c0*/  IMAD.U32 R10, RZ, RZ, UR4 ;  /* 0x00000004ff0a7e24 */ /* 0x000fe4000f8e00ff */
[----:B------:R-:W-:Y:S07]  /*65d0*/  LEPC R20, `(.L_x_107) ;  /* 0x000000001014794e */ /* 0x000fee0000000000 */
[----:B--2---:R-:W-:Y:S05]  /*65e0*/  CALL.ABS.NOINC R2 ;  /* 0x0000000002007343 */ /* 0x004fea0003c00000 */
.L_x_107:
[----:B------:R-:W-:Y:S05]  /*65f0*/  BSYNC.RECONVERGENT B6 ;  /* 0x0000000000067941 */ /* 0x000fea0003800200 */
.L_x_106:
[----:B------:R-:W-:Y:S01]  /*6600*/  R2UR UR4, R49 ;  /* 0x00000000310472ca */ /* 0x000fe200000e0000 */
[----:B------:R-:W-:Y:S01]  /*6610*/  UISETP.NE.U32.AND UP0, UPT, UR62, URZ, UPT ;  /* 0x000000ff3e00728c */ /* 0x000fe2000bf05070 */
[----:B------:R-:W-:Y:S02]  /*6620*/  ISETP.NE.U32.AND P4, PT, R42, RZ, PT ;  /* 0x000000ff2a00720c */ /* 0x000fe40003f85070 */
[----:B------:R-:W-:Y:S01]  /*6630*/  ISETP.NE.U32.AND P2, PT, RZ, UR56, PT ;  /* 0x00000038ff007c0c */ /* 0x000fe2000bf45070 */
[----:B------:R-:W-:Y:S01]  /*6640*/  UISETP.NE.AND.EX UP1, UPT, UR63, URZ, UPT, UP0 ;  /* 0x000000ff3f00728c */ /* 0x000fe2000bf25300 */
[----:B------:R-:W-:Y:S01]  /*6650*/  ISETP.NE.AND.EX P4, PT, R43, RZ, PT, P4 ;  /* 0x000000ff2b00720c */ /* 0x000fe20003f85340 */
[----:B------:R-:W-:Y:S01]  /*6660*/  UPLOP3.LUT UP0, UPT, UPT, UPT, UPT, 0x40, 0x4 ;  /* 0x000000000004789c */ /* 0x000fe20003f0e870 */
[----:B------:R-:W-:Y:S05]  /*6670*/  ISETP.NE.AND.EX P2, PT, RZ, UR57, PT, P2 ;  /* 0x00000039ff007c0c */ /* 0x000fea000bf45320 */
[----:B------:R-:W-:Y:S06]  /*6680*/  UISETP.NE.AND UP2, UPT, UR4, URZ, UPT ;  /* 0x000000ff0400728c */ /* 0x000fec000bf45270 */
[----:B------:R-:W-:Y:S05]  /*6690*/  PLOP3.LUT P1, PT, PT, PT, UP2, 0x80, 0x8 ;  /* 0x000000000008781c */ /* 0x000fea0003f2f028 */
[----:B------:R-:W-:Y:S06]  /*66a0*/  @UP2 UPLOP3.LUT UP0, UPT, UPT, UPT, UP1, 0x80, 0x8 ;  /* 0x000000000008289c */ /* 0x000fec0003f0f010 */
[----:B------:R-:W-:Y:S01]  /*66b0*/  PLOP3.LUT P0, PT, PT, PT, UP0, 0x80, 0x8 ;  /* 0x000000000008781c */ /* 0x000fe20003f0f008 */
[----:B------:R-:W-:Y:S01]  /*66c0*/  @!UPT UIADD3 URZ, UPT, UPT, URZ, URZ, URZ ;  /* 0x000000fffffff290 */ /* 0x000fe2000fffe0ff */
[----:B------:R-:W-:Y:S11]  /*66d0*/  BRA.U !UP1, `(.L_x_109) ;  /* 0x00000001093c7547 */ /* 0x000ff6000b800000 */
[----:B------:R-:W-:Y:S01]  /*66e0*/  UISETP.NE.U32.AND UP0, UPT, UR56, URZ, UPT ;  /* 0x000000ff3800728c */ /* 0x000fe2000bf05070 */
[----:B-1----:R-:W-:Y:S01]  /*66f0*/  HFMA2 R0, -RZ, RZ, 0, 5.9604644775390625e-08 ;  /* 0x00000001ff007431 */ /* 0x002fe200000001ff */
[----:B------:R-:W1:Y:S01]  /*6700*/  LDCU.64 UR8, c[0x0][0x358] ;  /* 0x00006b00ff0877ac */ /* 0x000e620008000a00 */
[----:B------:R-:W-:Y:S01]  /*6710*/  IMAD.MOV.U32 R45, RZ, RZ, 0x1 ;  /* 0x00000001ff2d7424 */ /* 0x000fe200078e00ff */
[----:B------:R-:W-:Y:S06]  /*6720*/  UISETP.NE.AND.EX UP0, UPT, UR57, URZ, UPT, UP0 ;  /* 0x000000ff3900728c */ /* 0x000fec000bf05300 */
[----:B------:R-:W-:Y:S05]  /*6730*/  PLOP3.LUT P3, PT, PT, PT, UP0, 0x80, 0x8 ;  /* 0x000000000008781c */ /* 0x000fea0003f6f008 */
[----:B------:R-:W2:Y:S01]  /*6740*/  @UP0 LDCU.64 UR4, c[0x0][0x888] ;  /* 0x00011100ff0407ac */ /* 0x000ea20008000a00 */
[----:B------:R-:W-:Y:S07]  /*6750*/  @UP0 UIMAD UR6, UR36, UR62, URZ ;  /* 0x0000003e240602a4 */ /* 0x000fee000f8e02ff */
[----:B------:R-:W-:Y:S01]  /*6760*/  @!P3 PRMT R45, R0, 0x7610, R45 ;  /* 0x00007610002db816 */ /* 0x000fe2000000002d */
[----:B--2---:R-:W-:Y:S06]  /*6770*/  @UP0 UIMAD.WIDE UR4, UR6, 0x4, UR4 ;  /* 0x00000004060408a5 */ /* 0x004fec000f8e0204 */
[----:B------:R-:W-:Y:S01]  /*6780*/  IMAD.U32 R2, RZ, RZ, UR4 ;  /* 0x00000004ff027e24 */ /* 0x000fe2000f8e00ff */
[----:B------:R-:W-:Y:S04]  /*6790*/  MOV R3, UR5 ;  /* 0x0000000500037c02 */ /* 0x000fe80008000f00 */
[----:B------:R-:W2:Y:S01]  /*67a0*/  @!UP0 LDCU UR4, c[0x0][0x880] ;  /* 0x00011000ff0487ac */ /* 0x000ea20008000800 */
[----:B-1---5:R3:W5:Y:S02]  /*67b0*/  @P3 LDG.E R27, desc[UR8][R2.64] ;  /* 0x00000008021b3981 */ /* 0x022764000c1e1900 */
[----:B--23--:R-:W-:Y:S02]  /*67c0*/  @!P3 IMAD.U32 R27, RZ, RZ, UR4 ;  /* 0x00000004ff1bbe24 */ /* 0x00cfe4000f8e00ff */
.L_x_109:
[----:B------:R-:W-:Y:S05]  /*67d0*/  @!P4 BRA `(.L_x_110) ;  /* 0x000000000024c947 */ /* 0x000fea0003800000 */
[----:B------:R-:W-:Y:S01]  /*67e0*/  ISETP.NE.U32.AND P3, PT, R40, RZ, PT ;  /* 0x000000ff2800720c */ /* 0x000fe20003f65070 */
[----:B------:R-:W2:Y:S03]  /*67f0*/  LDCU.64 UR4, c[0x0][0x358] ;  /* 0x00006b00ff0477ac */ /* 0x000ea60008000a00 */
[----:B------:R-:W-:Y:S11]  /*6800*/  ISETP.NE.AND.EX P3, PT, R41, RZ, PT, P3 ;  /* 0x000000ff2900720c */ /* 0x000ff60003f65330 */
[----:B------:R-:W-:Y:S02]  /*6810*/  @!UPT UIADD3 URZ, UPT, UPT, URZ, URZ, URZ ;  /* 0x000000fffffff290 */ /* 0x000fe4000fffe0ff */
[----:B------:R-:W3:Y:S01]  /*6820*/  @P3 LDC.64 R2, c[0x0][0x8a8] ;  /* 0x00022a00ff023b82 */ /* 0x000ee20000000a00 */
[----:B-1----:R-:W-:Y:S04]  /*6830*/  @P3 IMAD R0, R42, UR36, RZ ;  /* 0x000000242a003c24 */ /* 0x002fe8000f8e02ff */
[----:B---3--:R-:W-:Y:S05]  /*6840*/  @P3 IMAD.WIDE R2, R0, 0x4, R2 ;  /* 0x0000000400023825 */ /* 0x008fea00078e0202 */
[----:B--2--5:R2:W5:Y:S02]  /*6850*/  @P3 LDG.E R24, desc[UR4][R2.64] ;  /* 0x0000000402183981 */ /* 0x024564000c1e1900 */
[----:B--2---:R-:W3:Y:S02]  /*6860*/  @!P3 LDC R24, c[0x0][0x8a0] ;  /* 0x00022800ff18bb82 */ /* 0x004ee40000000800 */
.L_x_110:
[----:B-----5:R-:W-:Y:S01]  /*6870*/  FSETP.NEU.AND P3, PT, R27, RZ, PT ;  /* 0x000000ff1b00720b */ /* 0x020fe20003f6d000 */
[----:B------:R-:W-:Y:S01]  /*6880*/  IMAD.SHL.U32 R62, R44, 0x2, RZ ;  /* 0x000000022c3e7824 */ /* 0x000fe200078e00ff */
[----:B------:R-:W-:Y:S01]  /*6890*/  SEL R4, RZ, 0xffffffff, P2 ;  /* 0xffffffffff047807 */ /* 0x000fe20001000000 */
[----:B------:R-:W-:Y:S01]  /*68a0*/  BSSY B1, `(.L_x_111) ;  /* 0x0000036000017945 */ /* 0x000fe20003800000 */
[----:B------:R-:W-:Y:S01]  /*68b0*/  @P1 LOP3.LUT P2, RZ, R45, 0xff, RZ, 0xc0, !PT ;  /* 0x000000ff2dff1812 */ /* 0x000fe2000784c0ff */
[----:B------:R-:W-:Y:S01]  /*68c0*/  VIADD R60, R62, UR44 ;  /* 0x0000002c3e3c7c36 */ /* 0x000fe20008000000 */
[----:B-1----:R-:W-:Y:S01]  /*68d0*/  @P1 SEL R0, RZ, 0xffffffff, P3 ;  /* 0xffffffffff001807 */ /* 0x002fe20001800000 */
[----:B------:R-:W-:Y:S01]  /*68e0*/  IMAD.MOV.U32 R63, RZ, RZ, 0x1 ;  /* 0x00000001ff3f7424 */ /* 0x000fe200078e00ff */
[----:B------:R-:W-:Y:S01]  /*68f0*/  LOP3.LUT R55, R55, 0x1, RZ, 0x3c, !PT ;  /* 0x0000000137377812 */ /* 0x000fe200078e3cff */
[----:B------:R-:W-:Y:S01]  /*6900*/  IMAD.MOV.U32 R61, RZ, RZ, RZ ;  /* 0x000000ffff3d7224 */ /* 0x000fe200078e00ff */
[----:B------:R-:W-:Y:S02]  /*6910*/  @P0 SEL R0, R4, R0, !P2 ;  /* 0x0000000004000207 */ /* 0x000fe40005000000 */
[----:B------:R-:W-:Y:S02]  /*6920*/  CS2R R38, SRZ ;  /* 0x0000000000267805 */ /* 0x000fe4000001ff00 */
[----:B------:R-:W-:Y:S02]  /*6930*/  LEA R26, R22, UR44, 0x3 ;  /* 0x0000002c161a7c11 */ /* 0x000fe4000f8e18ff */
[----:B------:R-:W-:Y:S02]  /*6940*/  CS2R R36, SRZ ;  /* 0x0000000000247805 */ /* 0x000fe4000001ff00 */
[----:B------:R-:W-:Y:S02]  /*6950*/  @P1 LOP3.LUT R0, R0, 0x1, RZ, 0xc0, !PT ;  /* 0x0000000100001812 */ /* 0x000fe400078ec0ff */
[----:B------:R-:W-:Y:S02]  /*6960*/  CS2R R30, SRZ ;  /* 0x00000000001e7805 */ /* 0x000fe4000001ff00 */
[----:B------:R-:W-:Y:S02]  /*6970*/  SHF.L.U32 R2, R54, 0x1f, RZ ;  /* 0x0000001f36027819 */ /* 0x000fe400000006ff */
[----:B------:R-:W-:Y:S02]  /*6980*/  CS2R R28, SRZ ;  /* 0x00000000001c7805 */ /* 0x000fe4000001ff00 */
[----:B------:R-:W-:Y:S01]  /*6990*/  ISETP.NE.U32.OR P5, PT, R0, 0x1, !P1 ;  /* 0x000000010000780c */ /* 0x000fe20004fa5470 */
[----:B------:R-:W-:Y:S01]  /*69a0*/  IMAD.IADD R59, R56, 0x1, R60 ;  /* 0x00000001383b7824 */ /* 0x000fe200078e023c */
[----:B------:R-:W-:Y:S02]  /*69b0*/  PLOP3.LUT P2, PT, PT, PT, UP1, 0x80, 0x8 ;  /* 0x000000000008781c */ /* 0x000fe40003f4f018 */
[----:B------:R-:W-:Y:S02]  /*69c0*/  LEA.HI R25, R22, R22, RZ, 0x1 ;  /* 0x0000001616197211 */ /* 0x000fe400078f08ff */
[----:B------:R-:W-:Y:S02]  /*69d0*/  LOP3.LUT P4, R51, R45, 0xff, RZ, 0xc0, !PT ;  /* 0x000000ff2d337812 */ /* 0x000fe4000788c0ff */
[----:B------:R-:W-:Y:S02]  /*69e0*/  SEL R3, RZ, 0xffffffff, P3 ;  /* 0xffffffffff037807 */ /* 0x000fe40001800000 */
[----:B------:R-:W-:Y:S03]  /*69f0*/  P2R R58, PR, RZ, 0x20 ;  /* 0x00000020ff3a7803 */ /* 0x000fe60000000000 */
[----:B------:R-:W-:Y:S02]  /*6a00*/  @P5 SHF.L.U32 R0, R55, 0x1f, RZ ;  /* 0x0000001f37005819 */ /* 0x000fe400000006ff */
[----:B------:R-:W-:Y:S02]  /*6a10*/  @P2 SEL R3, R4, R3, !P4 ;  /* 0x0000000304032207 */ /* 0x000fe40006000000 */
[----:B------:R1:W2:Y:S02]  /*6a20*/  @P5 SYNCS.PHASECHK.TRANS64.TRYWAIT P1, [UR44+0x110], R0 ;  /* 0x00011000ff0055a7 */ /* 0x0002a4000802112c */
[----:B------:R-:W-:Y:S04]  /*6a30*/  LOP3.LUT R3, R3, 0x1, RZ, 0xc0, !PT ;  /* 0x0000000103037812 */ /* 0x000fe800078ec0ff */
[----:B------:R-:W-:Y:S04]  /*6a40*/  ISETP.NE.U32.AND P2, PT, R3, 0x1, PT ;  /* 0x000000010300780c */ /* 0x000fe80003f45070 */
[----:B------:R-:W-:Y:S01]  /*6a50*/  P2R R64, PR, RZ, 0x4 ;  /* 0x00000004ff407803 */ /* 0x000fe20000000000 */
[----:B------:R4:W3:Y:S01]  /*6a60*/  SYNCS.PHASECHK.TRANS64.TRYWAIT P0, [R26+URZ+0x180], R2 ;  /* 0x000180021a0075a7 */ /* 0x0008e200080011ff */
[C---:B-1----:R-:W-:Y:S01]  /*6a70*/  IMAD.SHL.U32 R0, R25.reuse, 0x40, RZ ;  /* 0x0000004019007824 */ /* 0x042fe200078e00ff */
[----:B------:R-:W-:Y:S04]  /*6a80*/  LOP3.LUT R25, R25, 0xffe, RZ, 0xc0, !PT ;  /* 0x00000ffe19197812 */ /* 0x000fe800078ec0ff */
[----:B------:R-:W-:Y:S01]  /*6a90*/  LOP3.LUT R0, R0, 0xffffff80, RZ, 0xc0, !PT ;  /* 0xffffff8000007812 */ /* 0x000fe200078ec0ff */
[----:B------:R-:W-:Y:S04]  /*6aa0*/  IMAD.IADD R25, R22, 0x1, -R25 ;  /* 0x0000000116197824 */ /* 0x000fe800078e0a19 */
[----:B------:R-:W-:Y:S04]  /*6ab0*/  IMAD.IADD R0, R23, 0x1, R0 ;  /* 0x0000000117007824 */ /* 0x000fe800078e0200 */
[----:B------:R-:W-:Y:S01]  /*6ac0*/  IMAD R25, R25, 0x100000, R0 ;  /* 0x0010000019197824 */ /* 0x000fe200078e0200 */
[----:B--2---:R-:W-:Y:S01]  /*6ad0*/  @P5 SEL R63, RZ, 0x1, !P1 ;  /* 0x00000001ff3f5807 */ /* 0x004fe20004800000 */
[----:B----4-:R-:W-:Y:S06]  /*6ae0*/  @!P5 BRA `(.L_x_112) ;  /* 0x000000000044d947 */ /* 0x010fec0003800000 */
[----:B------:R-:W-:Y:S01]  /*6af0*/  IMAD.MOV.U32 R38, RZ, RZ, RZ ;  /* 0x000000ffff267224 */ /* 0x000fe200078e00ff */
[----:B------:R-:W-:Y:S01]  /*6b00*/  ISETP.NE.AND P1, PT, R63, RZ, PT ;  /* 0x000000ff3f00720c */ /* 0x000fe20003f25270 */
[----:B------:R-:W-:Y:S01]  /*6b10*/  BSSY B0, `(.L_x_113) ;  /* 0x0000008000007945 */ /* 0x000fe20003800000 */
[----:B------:R-:W-:Y:S02]  /*6b20*/  CS2R R30, SRZ ;  /* 0x00000000001e7805 */ /* 0x000fe4000001ff00 */
[----:B------:R-:W-:Y:S02]  /*6b30*/  CS2R R28, SRZ ;  /* 0x00000000001c7805 */ /* 0x000fe4000001ff00 */
[----:B------:R-:W-:Y:S07]  /*6b40*/  CS2R R36, SRZ ;  /* 0x0000000000247805 */ /* 0x000fee000001ff00 */
[----:B------:R-:W-:Y:S05]  /*6b50*/  @P1 BRA `(.L_x_114) ;  /* 0x00000000000c1947 */ /* 0x000fea0003800000 */
[----:B------:R-:W-:Y:S04]  /*6b60*/  SHF.L.U32 R3, R55, 0x1f, RZ ;  /* 0x0000001f37037819 */ /* 0x000fe800000006ff */
[----:B------:R-:W1:Y:S02]  /*6b70*/  SYNCS.PHASECHK.TRANS64.TRYWAIT P1, [UR44+0x110], R3 ;  /* 0x00011003ff0075a7 */ /* 0x000e64000802112c */
[----:B-1----:R-:W-:Y:S05]  /*6b80*/  @!P1 BRA `(.L_x_115) ;  /* 0x0000003000ec9947 */ /* 0x002fea0003800000 */
.L_x_114:
[----:B------:R-:W-:Y:S05]  /*6b90*/  BSYNC B0 ;  /* 0x0000000000007941 */ /* 0x000fea0003800000 */
.L_x_113:
[----:B------:R-:W-:Y:S01]  /*6ba0*/  ISETP.NE.AND P1, PT, R64, RZ, PT ;  /* 0x000000ff4000720c */ /* 0x000fe20003f25270 */
[----:B------:R-:W-:Y:S11]  /*6bb0*/  HFMA2 R61, -RZ, RZ, 0, 5.9604644775390625e-08 ;  /* 0x00000001ff3d7431 */ /* 0x000ff600000001ff */
[----:B------:R-:W-:Y:S01]  /*6bc0*/  @!UPT UIADD3 URZ, UPT, UPT, URZ, URZ, URZ ;  /* 0x000000fffffff290 */ /* 0x000fe2000fffe0ff */
[----:B------:R-:W-:Y:S05]  /*6bd0*/  @P1 WARPSYNC.ALL ;  /* 0x0000000000001948 */ /* 0x000fea0003800000 */
[----:B------:R2:W4:Y:S04]  /*6be0*/  @P1 LDSM.16.M88.4 R28, [R62+UR44+0x400] ;  /* 0x0004002c3e1c183b */ /* 0x0005280008000200 */
[----:B------:R2:W1:Y:S02]  /*6bf0*/  @P1 LDSM.16.M88.4 R36, [R59+0x400] ;  /* 0x000400003b24183b */ /* 0x0004640000000200 */
.L_x_112:
[----:B------:R-:W-:Y:S05]  /*6c00*/  BSYNC B1 ;  /* 0x0000000000017941 */ /* 0x000fea0003800000 */
.L_x_111:
[----:B-1----:R-:W-:Y:S04]  /*6c10*/  SHF.R.U32.HI R0, RZ, 0x15, R25 ;  /* 0x00000015ff007819 */ /* 0x002fe80000011619 */
[----:B------:R-:W-:Y:S01]  /*6c20*/  LOP3.LUT P1, RZ, R0, 0x3, R46, 0x48, !PT ;  /* 0x0000000300ff7812 */ /* 0x000fe2000782482e */
[----:B------:R-:W-:Y:S01]  /*6c30*/  @!UPT UIADD3 URZ, UPT, UPT, URZ, URZ, URZ ;  /* 0x000000fffffff290 */ /* 0x000fe2000fffe0ff */
[----:B---3--:R-:W-:Y:S11]  /*6c40*/  @P0 BRA `(.L_x_116) ;  /* 0x0000000000080947 */ /* 0x008ff60003800000 */
[----:B------:R-:W1:Y:S02]  /*6c50*/  SYNCS.PHASECHK.TRANS64.TRYWAIT P0, [R26+URZ+0x180], R2 ;  /* 0x000180021a0075a7 */ /* 0x000e6400080011ff */
[----:B-1----:R-:W-:Y:S05]  /*6c60*/  @!P0 BRA `(.L_x_117) ;  /* 0x0000003000cc8947 */ /* 0x002fea0003800000 */
.L_x_116:
[----:B------:R-:W-:Y:S05]  /*6c70*/  @!P1 BRA `(.L_x_118) ;  /* 0x0000000000409947 */ /* 0x000fea0003800000 */
[----:B------:R-:W3:Y:S01]  /*6c80*/  LDCU.64 UR8, c[0x4][0x70] ;  /* 0x01000e00ff0877ac */ /* 0x000ee20008000a00 */
[----:B------:R-:W-:Y:S01]  /*6c90*/  MOV R3, 0x0 ;  /* 0x0000000000037802 */ /* 0x000fe20000000f00 */
[----:B------:R-:W-:Y:S02]  /*6ca0*/  HFMA2 R12, -RZ, RZ, 0, 5.9604644775390625e-08 ;  /* 0x00000001ff0c7431 */ /* 0x000fe400000001ff */
[----:B------:R-:W-:Y:S02]  /*6cb0*/  IMAD.MOV.U32 R8, RZ, RZ, 0x192 ;  /* 0x00000192ff087424 */ /* 0x000fe400078e00ff */
[----:B------:R-:W-:Y:S01]  /*6cc0*/  IMAD.MOV.U32 R13, RZ, RZ, RZ ;  /* 0x000000ffff0d7224 */ /* 0x000fe200078e00ff */
[----:B------:R-:W5:Y:S01]  /*6cd0*/  LDCU.64 UR6, c[0x4][0x78] ;  /* 0x01000f00ff0677ac */ /* 0x000f620008000a00 */
[----:B-1----:R-:W1:Y:S01]  /*6ce0*/  LDC.64 R2, c[0x4][R3] ;  /* 0x0100000003027b82 */ /* 0x002e620000000a00 */
[----:B------:R-:W2:Y:S01]  /*6cf0*/  LDCU.64 UR4, c[0x4][0x10] ;  /* 0x01000200ff0477ac */ /* 0x000ea20008000a00 */
[----:B---3--:R-:W-:Y:S01]  /*6d00*/  MOV R5, UR9 ;  /* 0x0000000900057c02 */ /* 0x008fe20008000f00 */
[----:B------:R-:W-:Y:S01]  /*6d10*/  IMAD.U32 R4, RZ, RZ, UR8 ;  /* 0x00000008ff047e24 */ /* 0x000fe2000f8e00ff */
[----:B-----5:R-:W-:Y:S01]  /*6d20*/  MOV R7, UR7 ;  /* 0x0000000700077c02 */ /* 0x020fe20008000f00 */
[----:B------:R-:W-:Y:S01]  /*6d30*/  IMAD.U32 R6, RZ, RZ, UR6 ;  /* 0x00000006ff067e24 */ /* 0x000fe2000f8e00ff */
[----:B--2---:R-:W-:Y:S01]  /*6d40*/  MOV R11, UR5 ;  /* 0x00000005000b7c02 */ /* 0x004fe20008000f00 */
[----:B------:R-:W-:Y:S02]  /*6d50*/  IMAD.U32 R10, RZ, RZ, UR4 ;  /* 0x00000004ff0a7e24 */ /* 0x000fe4000f8e00ff */
[----:B------:R-:W-:Y:S07]  /*6d60*/  LEPC R20, `(.L_x_118) ;  /* 0x000000001014794e */ /* 0x000fee0000000000 */
[----:B-1--4-:R-:W-:Y:S05]  /*6d70*/  CALL.ABS.NOINC R2 ;  /* 0x0000000002007343 */ /* 0x012fea0003c00000 */
.L_x_118:
[----:B------:R-:W-:Y:S05]  /*6d80*/  WARPSYNC.ALL ;  /* 0x0000000000007948 */ /* 0x000fea0003800000 */
[----:B------:R-:W-:Y:S01]  /*6d90*/  R2UR UR4, R25 ;  /* 0x00000000190472ca */ /* 0x000fe200000e0000 */
[--C-:B----4-:R-:W-:Y:S01]  /*6da0*/  HADD2.F32 R3, -RZ, R28.reuse.H0_H0 ;  /* 0x2000001cff037230 */ /* 0x110fe20000004100 */
[----:B------:R-:W-:Y:S01]  /*6db0*/  ISETP.NE.AND P0, PT, R57, RZ, PT ;  /* 0x000000ff3900720c */ /* 0x000fe20003f05270 */
[--C-:B------:R-:W-:Y:S01]  /*6dc0*/  HADD2.F32 R20, -RZ, R29.reuse.H0_H0 ;  /* 0x2000001dff147230 */ /* 0x100fe20000004100 */
[----:B------:R-:W-:Y:S01]  /*6dd0*/  BSSY.RECONVERGENT B0, `(.L_x_119) ;  /* 0x000004c000007945 */ /* 0x000fe20003800200 */
[----:B------:R-:W-:Y:S08]  /*6de0*/  HADD2.F32 R21, -RZ, R29.H1_H1 ;  /* 0x3000001dff157230 */ /* 0x000ff00000004100 */
[----:B------:R-:W3:Y:S02]  /*6df0*/  LDTM.16dp256bit.x4 R4, tmem[UR4] ;  /* 0x00000004000479ee */ /* 0x000ee40008120000 */
[C---:B---3--:R-:W-:Y:S01]  /*6e00*/  FMUL R0, R24.reuse, R4 ;  /* 0x0000000418007220 */ /* 0x048fe20000400000 */
[----:B------:R-:W-:Y:S02]  /*6e10*/  HADD2.F32 R4, -RZ, R28.H1_H1 ;  /* 0x3000001cff047230 */ /* 0x000fe40000004100 */
[C---:B-1----:R-:W-:Y:S01]  /*6e20*/  FMUL R2, R24.reuse, R5 ;  /* 0x0000000518027220 */ /* 0x042fe20000400000 */
[C---:B------:R-:W-:Y:S01]  /*6e30*/  FMUL R7, R24.reuse, R7 ;  /* 0x0000000718077220 */ /* 0x040fe20000400000 */
[C---:B------:R-:W-:Y:S01]  /*6e40*/  FFMA R0, R27.reuse, R3, R0 ;  /* 0x000000031b007223 */ /* 0x040fe20000000000 */
[C---:B------:R-:W-:Y:S01]  /*6e50*/  FMUL R3, R24.reuse, R6 ;  /* 0x0000000618037220 */ /* 0x040fe20000400000 */
[C---:B------:R-:W-:Y:S01]  /*6e60*/  FFMA R2, R27.reuse, R4, R2 ;  /* 0x000000041b027223 */ /* 0x040fe20000000002 */
[C---:B------:R-:W-:Y:S01]  /*6e70*/  FMUL R4, R24.reuse, R8 ;  /* 0x0000000818047220 */ /* 0x040fe20000400000 */
[C---:B------:R-:W-:Y:S01]  /*6e80*/  FMUL R8, R24.reuse, R12 ;  /* 0x0000000c18087220 */ /* 0x040fe20000400000 */
[C---:B------:R-:W-:Y:S01]  /*6e90*/  FFMA R3, R27.reuse, R20, R3 ;  /* 0x000000141b037223 */ /* 0x040fe20000000003 */
[----:B------:R-:W-:Y:S01]  /*6ea0*/  FMUL R12, R24, R16 ;  /* 0x00000010180c7220 */ /* 0x000fe20000400000 */
[--C-:B------:R-:W-:Y:S01]  /*6eb0*/  HADD2.F32 R16, -RZ, R30.reuse.H0_H0 ;  /* 0x2000001eff107230 */ /* 0x100fe20000004100 */
[----:B------:R-:W-:Y:S01]  /*6ec0*/  F2FP.F16.F32.PACK_AB R32, R2, R0 ;  /* 0x000000000220723e */ /* 0x000fe200000000ff */
[----:B------:R-:W-:Y:S02]  /*6ed0*/  HADD2.F32 R0, -RZ, R30.H1_H1 ;  /* 0x3000001eff007230 */ /* 0x000fe40000004100 */
[C---:B------:R-:W-:Y:S01]  /*6ee0*/  FFMA R7, R27.reuse, R21, R7 ;  /* 0x000000151b077223 */ /* 0x040fe20000000007 */
[C---:B------:R-:W-:Y:S01]  /*6ef0*/  FMUL R5, R24.reuse, R9 ;  /* 0x0000000918057220 */ /* 0x040fe20000400000 */
[--C-:B------:R-:W-:Y:S02]  /*6f00*/  HADD2.F32 R2, -RZ, R31.reuse.H0_H0 ;  /* 0x2000001fff027230 */ /* 0x100fe40000004100 */
[C---:B------:R-:W-:Y:S01]  /*6f10*/  FFMA R4, R27.reuse, R16, R4 ;  /* 0x000000101b047223 */ /* 0x040fe20000000004 */
[C---:B------:R-:W-:Y:S01]  /*6f20*/  FMUL R6, R24.reuse, R10 ;  /* 0x0000000a18067220 */ /* 0x040fe20000400000 */
[C---:B------:R-:W-:Y:S01]  /*6f30*/  FFMA R5, R27.reuse, R0, R5 ;  /* 0x000000001b057223 */ /* 0x040fe20000000005 */
[----:B------:R-:W-:Y:S02]  /*6f40*/  HADD2.F32 R16, -RZ, R31.H1_H1 ;  /* 0x3000001fff107230 */ /* 0x000fe40000004100 */
[C---:B------:R-:W-:Y:S01]  /*6f50*/  FMUL R11, R24.reuse, R11 ;  /* 0x0000000b180b7220 */ /* 0x040fe20000400000 */
[----:B------:R-:W-:Y:S01]  /*6f60*/  FFMA R6, R27, R2, R6 ;  /* 0x000000021b067223 */ /* 0x000fe20000000006 */
[--C-:B------:R-:W-:Y:S01]  /*6f70*/  HADD2.F32 R0, -RZ, R36.reuse.H0_H0 ;  /* 0x20000024ff007230 */ /* 0x100fe20000004100 */
[----:B------:R-:W-:Y:S01]  /*6f80*/  F2FP.F16.F32.PACK_AB R33, R7, R3 ;  /* 0x000000030721723e */ /* 0x000fe200000000ff */
[----:B------:R-:W-:Y:S02]  /*6f90*/  HADD2.F32 R2, -RZ, R36.H1_H1 ;  /* 0x30000024ff027230 */ /* 0x000fe40000004100 */
[C---:B------:R-:W-:Y:S01]  /*6fa0*/  FMUL R9, R24.reuse, R13 ;  /* 0x0000000d18097220 */ /* 0x040fe20000400000 */
[--C-:B------:R-:W-:Y:S02]  /*6fb0*/  HADD2.F32 R3, -RZ, R37.reuse.H0_H0 ;  /* 0x20000025ff037230 */ /* 0x100fe40000004100 */
[C---:B------:R-:W-:Y:S01]  /*6fc0*/  FMUL R10, R24.reuse, R14 ;  /* 0x0000000e180a7220 */ /* 0x040fe20000400000 */
[C---:B------:R-:W-:Y:S01]  /*6fd0*/  FFMA R11, R27.reuse, R16, R11 ;  /* 0x000000101b0b7223 */ /* 0x040fe2000000000b */
[C---:B------:R-:W-:Y:S01]  /*6fe0*/  FFMA R8, R27.reuse, R0, R8 ;  /* 0x000000001b087223 */ /* 0x040fe20000000008 */
[C---:B------:R-:W-:Y:S01]  /*6ff0*/  FFMA R9, R27.reuse, R2, R9 ;  /* 0x000000021b097223 */ /* 0x040fe20000000009 */
[----:B------:R-:W-:Y:S02]  /*7000*/  HADD2.F32 R0, -RZ, R37.H1_H1 ;  /* 0x30000025ff007230 */ /* 0x000fe40000004100 */
[----:B------:R-:W-:Y:S01]  /*7010*/  FFMA R10, R27, R3, R10 ;  /* 0x000000031b0a7223 */ /* 0x000fe2000000000a */
[C---:B------:R-:W-:Y:S01]  /*7020*/  FMUL R15, R24.reuse, R15 ;  /* 0x0000000f180f7220 */ /* 0x040fe20000400000 */
[--C-:B------:R-:W-:Y:S01]  /*7030*/  HADD2.F32 R2, -RZ, R38.reuse.H0_H0 ;  /* 0x20000026ff027230 */ /* 0x100fe20000004100 */
[----:B------:R-:W-:Y:S01]  /*7040*/  F2FP.F16.F32.PACK_AB R34, R5, R4 ;  /* 0x000000040522723e */ /* 0x000fe200000000ff */
[----:B------:R-:W-:Y:S02]  /*7050*/  HADD2.F32 R3, -RZ, R38.H1_H1 ;  /* 0x30000026ff037230 */ /* 0x000fe40000004100 */
[C---:B------:R-:W-:Y:S01]  /*7060*/  FMUL R13, R24.reuse, R17 ;  /* 0x00000011180d7220 */ /* 0x040fe20000400000 */
[--C-:B------:R-:W-:Y:S02]  /*7070*/  HADD2.F32 R4, -RZ, R39.reuse.H0_H0 ;  /* 0x20000027ff047230 */ /* 0x100fe40000004100 */
[C---:B------:R-:W-:Y:S01]  /*7080*/  FMUL R14, R24.reuse, R18 ;  /* 0x00000012180e7220 */ /* 0x040fe20000400000 */
[----:B------:R-:W-:Y:S02]  /*7090*/  HADD2.F32 R5, -RZ, R39.H1_H1 ;  /* 0x30000027ff057230 */ /* 0x000fe40000004100 */
[C---:B------:R-:W-:Y:S01]  /*70a0*/  FFMA R15, R27.reuse, R0, R15 ;  /* 0x000000001b0f7223 */ /* 0x040fe2000000000f */
[----:B------:R-:W-:Y:S01]  /*70b0*/  FMUL R19, R24, R19 ;  /* 0x0000001318137220 */ /* 0x000fe20000400000 */
[C---:B------:R-:W-:Y:S01]  /*70c0*/  FFMA R12, R27.reuse, R2, R12 ;  /* 0x000000021b0c7223 */ /* 0x040fe2000000000c */
[C---:B------:R-:W-:Y:S01]  /*70d0*/  FFMA R13, R27.reuse, R3, R13 ;  /* 0x000000031b0d7223 */ /* 0x040fe2000000000d */
[C---:B------:R-:W-:Y:S01]  /*70e0*/  FFMA R14, R27.reuse, R4, R14 ;  /* 0x000000041b0e7223 */ /* 0x040fe2000000000e */
[----:B------:R-:W-:Y:S01]  /*70f0*/  FFMA R19, R27, R5, R19 ;  /* 0x000000051b137223 */ /* 0x000fe20000000013 */
[----:B------:R-:W-:Y:S02]  /*7100*/  F2FP.F16.F32.PACK_AB R35, R11, R6 ;  /* 0x000000060b23723e */ /* 0x000fe400000000ff */
[----:B------:R-:W-:Y:S02]  /*7110*/  F2FP.F16.F32.PACK_AB R8, R9, R8 ;  /* 0x000000080908723e */ /* 0x000fe400000000ff */
[----:B------:R-:W-:Y:S01]  /*7120*/  F2FP.F16.F32.PACK_AB R9, R15, R10 ;  /* 0x0000000a0f09723e */ /* 0x000fe200000000ff */
[----:B------:R1:W-:Y:S01]  /*7130*/  STSM.16.M88.4 [R60+0x400], R32 ;  /* 0x000400203c007844 */ /* 0x0003e20000000200 */
[----:B------:R-:W-:Y:S02]  /*7140*/  F2FP.F16.F32.PACK_AB R10, R13, R12 ;  /* 0x0000000c0d0a723e */ /* 0x000fe400000000ff */
[----:B------:R-:W-:Y:S05]  /*7150*/  F2FP.F16.F32.PACK_AB R11, R19, R14 ;  /* 0x0000000e130b723e */ /* 0x000fea00000000ff */
[----:B------:R1:W-:Y:S01]  /*7160*/  STSM.16.M88.4 [R59+0x400], R8 ;  /* 0x000400083b007844 */ /* 0x0003e20000000200 */
[----:B------:R-:W-:Y:S01]  /*7170*/  @!PT LDS RZ, [RZ] ;  /* 0x00000000fffff984 */ /* 0x000fe20000000800 */
[----:B------:R-:W-:Y:S01]  /*7180*/  @!PT LDS RZ, [RZ] ;  /* 0x00000000fffff984 */ /* 0x000fe20000000800 */
[----:B------:R-:W-:Y:S01]  /*7190*/  @!PT LDS RZ, [RZ] ;  /* 0x00000000fffff984 */ /* 0x000fe20000000800 */
[----:B------:R-:W-:Y:S01]  /*71a0*/  @!PT LDS RZ, [RZ] ;  /* 0x00000000fffff984 */ /* 0x000fe20000000800 */
[----:B------:R3:W-:Y:S07]  /*71b0*/  MEMBAR.ALL.CTA ;  /* 0x0000000000007992 */ /* 0x0007ee0000008000 */
[----:B---3--:R-:W3:Y:S02]  /*71c0*/  FENCE.VIEW.ASYNC.S ;  /* 0x00000000000073c6 */ /* 0x008ee40000000000 */
[----:B---3--:R-:W-:Y:S06]  /*71d0*/  BAR.SYNC.DEFER_BLOCKING 0x1, 0x80 ;  /* 0x0042000000007b1d */ /* 0x008fec0000010000 */
[----:B------:R-:W-:Y:S05]  /*71e0*/  @P0 BRA `(.L_x_120) ;  /* 0x0000000000280947 */ /* 0x000fea0003800000 */
[----:B------:R-:W3:Y:S01]  /*71f0*/  LDCU.64 UR6, c[0x0][0x348] ;  /* 0x00006900ff0677ac */ /* 0x000ee20008000a00 */
[----:B------:R-:W-:Y:S01]  /*7200*/  UIADD3 UR4, UPT, UPT, UR44, 0x400, URZ ;  /* 0x000004002c047890 */ /* 0x000fe2000fffe0ff */
[----:B------:R-:W-:Y:S05]  /*7210*/  UMOV UR51, UR36 ;  /* 0x0000002400337c82 */ /* 0x000fea0008000000 */
[----:B------:R-:W-:Y:S04]  /*7220*/  MOV R50, UR4 ;  /* 0x0000000400327c02 */ /* 0x000fe80008000f00 */
[----:B------:R-:W-:Y:S01]  /*7230*/  R2UR UR48, R50 ;  /* 0x00000000323072ca */ /* 0x000fe200000e0000 */
[----:B---3--:R-:W-:Y:S04]  /*7240*/  UIADD3 UR4, UP0, UPT, UR6, 0x680, URZ ;  /* 0x0000068006047890 */ /* 0x008fe8000ff1e0ff */
[----:B------:R-:W-:Y:S09]  /*7250*/  UIADD3.X UR5, UPT, UPT, URZ, UR7, URZ, UP0, !UPT ;  /* 0x00000007ff057290 */ /* 0x000ff200087fe4ff */
[----:B------:R3:W-:Y:S01]  /*7260*/  UTMASTG.3D [UR48], [UR4] ;  /* 0x00000030040073b5 */ /* 0x0007e20008010000 */
[----:B------:R0:W-:Y:S01]  /*7270*/  UTMACMDFLUSH ;  /* 0x00000000000079b7 */ /* 0x0001e20000000000 */
[----:B---3--:R-:W-:Y:S04]  /*7280*/  DEPBAR.LE SB0, 0x1 ;  /* 0x000080400000791a */ /* 0x008fe80000000000 */
.L_x_120:
[----:B------:R-:W-:Y:S05]  /*7290*/  BSYNC.RECONVERGENT B0 ;  /* 0x0000000000007941 */ /* 0x000fea0003800200 */
.L_x_119:
[----:B------:R-:W-:Y:S01]  /*72a0*/  BAR.SYNC.DEFER_BLOCKING 0x1, 0x80 ;  /* 0x0042000000007b1d */ /* 0x000fe20000010000 */
[----:B------:R-:W-:Y:S01]  /*72b0*/  ISETP.NE.AND P1, PT, R58, RZ, PT ;  /* 0x000000ff3a00720c */ /* 0x000fe20003f25270 */
[----:B------:R-:W-:Y:S01]  /*72c0*/  UISETP.NE.AND UP0, UPT, UR47, URZ, UPT ;  /* 0x000000ff2f00728c */ /* 0x000fe2000bf05270 */
[----:B------:R-:W-:Y:S11]  /*72d0*/  LEA R4, R61, UR44, 0x3 ;  /* 0x0000002c3d047c11 */ /* 0x000ff6000f8e18ff */
[----:B------:R-:W-:Y:S01]  /*72e0*/  @P1 SHF.L.U32 R3, R55, 0x1f, RZ ;  /* 0x0000001f37031819 */ /* 0x000fe200000006ff */
[----:B------:R-:W-:Y:S06]  /*72f0*/  BRA.U !UP0, `(.L_x_121) ;  /* 0x0000000108247547 */ /* 0x000fec000b800000 */
[----:B------:R-:W3:Y:S01]  /*7300*/  S2R R0, SR_CgaCtaId ;  /* 0x0000000000007919 */ /* 0x000ee20000008800 */
[----:B------:R-:W-:Y:S01]  /*7310*/  IMAD.U32 R2, RZ, RZ, UR46 ;  /* 0x0000002eff027e24 */ /* 0x000fe2000f8e00ff */
[----:B------:R-:W-:Y:S04]  /*7320*/  UIADD3 UR4, UPT, UPT, UR46, 0x1, URZ ;  /* 0x000000012e047890 */ /* 0x000fe8000fffe0ff */
[----:B------:R-:W-:Y:S01]  /*7330*/  @P1 LEA R2, R2, UR44, 0x3 ;  /* 0x0000002c02021c11 */ /* 0x000fe2000f8e18ff */
[----:B------:R-:W-:Y:S04]  /*7340*/  UISETP.NE.AND UP0, UPT, UR4, 0x4, UPT ;  /* 0x000000040400788c */ /* 0x000fe8000bf05270 */
[----:B------:R-:W-:Y:S01]  /*7350*/  @P1 VIADD R2, R2, 0x130 ;  /* 0x0000013002021836 */ /* 0x000fe20000000000 */
[----:B------:R-:W-:Y:S04]  /*7360*/  USEL UR46, UR4, URZ, UP0 ;  /* 0x000000ff042e7287 */ /* 0x000fe80008000000 */
[----:B---3--:R-:W-:Y:S04]  /*7370*/  @P1 PRMT R0, R0, 0x654, R2 ;  /* 0x0000065400001816 */ /* 0x008fe80000000002 */
[----:B------:R3:W-:Y:S04]  /*7380*/  @P1 SYNCS.ARRIVE.TRANS64.RED.A1T0 RZ, [R0+URZ], RZ ;  /* 0x000000ff00ff19a7 */ /* 0x0007e800081004ff */
.L_x_121:
[----:B------:R-:W4:Y:S01]  /*7390*/  @P1 SYNCS.PHASECHK.TRANS64.TRYWAIT P0, [R4+URZ+0x110], R3 ;  /* 0x00011003040015a7 */ /* 0x000f2200080011ff */
[----:B------:R-:W-:Y:S01]  /*73a0*/  BSSY B1, `(.L_x_122) ;  /* 0x0000013000017945 */ /* 0x000fe20003800000 */
[----:B----4-:R-:W-:Y:S03]  /*73b0*/  @P1 SEL R63, RZ, 0x1, !P0 ;  /* 0x00000001ff3f1807 */ /* 0x010fe60004000000 */
[----:B------:R-:W-:Y:S05]  /*73c0*/  @!P1 BRA `(.L_x_123) ;  /* 0x0000000000409947 */ /* 0x000fea0003800000 */
[----:B------:R-:W-:Y:S01]  /*73d0*/  ISETP.NE.AND P1, PT, R64, RZ, PT ;  /* 0x000000ff4000720c */ /* 0x000fe20003f25270 */
[----:B------:R-:W-:Y:S01]  /*73e0*/  BSSY B0, `(.L_x_124) ;  /* 0x0000009000007945 */ /* 0x000fe20003800000 */
[----:B------:R-:W-:Y:S11]  /*73f0*/  ISETP.NE.AND P0, PT, R63, RZ, PT ;  /* 0x000000ff3f00720c */ /* 0x000ff60003f05270 */
[----:B------:R-:W-:Y:S05]  /*7400*/  @P1 IMAD R3, R61, 0x1000, R62 ;  /* 0x000010003d031824 */ /* 0x000fea00078e023e */
[----:B------:R-:W-:Y:S05]  /*7410*/  @P1 IADD3 R2, PT, PT, R3, UR44, RZ ;  /* 0x0000002c03021c10 */ /* 0x000fea000fffe0ff */
[----:B------:R-:W-:Y:S01]  /*7420*/  @P1 IMAD.IADD R2, R56, 0x1, R2 ;  /* 0x0000000138021824 */ /* 0x000fe200078e0202 */
[----:B------:R-:W-:Y:S06]  /*7430*/  @P0 BRA `(.L_x_125) ;  /* 0x00000000000c0947 */ /* 0x000fec0003800000 */
[----:B---3--:R-:W-:Y:S04]  /*7440*/  SHF.L.U32 R0, R55, 0x1f, RZ ;  /* 0x0000001f37007819 */ /* 0x008fe800000006ff */
[----:B------:R-:W3:Y:S02]  /*7450*/  SYNCS.PHASECHK.TRANS64.TRYWAIT P0, [R4+URZ+0x110], R0 ;  /* 0x00011000040075a7 */ /* 0x000ee400080011ff */
[----:B---3--:R-:W-:Y:S05]  /*7460*/  @!P0 BRA `(.L_x_126) ;  /* 0x0000002800e08947 */ /* 0x008fea0003800000 */
.L_x_125:
[----:B------:R-:W-:Y:S05]  /*7470*/  BSYNC B0 ;  /* 0x0000000000007941 */ /* 0x000fea0003800000 */
.L_x_124:
[----:B------:R-:W-:Y:S02]  /*7480*/  ISETP.NE.AND P0, PT, R64, RZ, PT ;  /* 0x000000ff4000720c */ /* 0x000fe40003f05270 */
[----:B------:R-:W-:Y:S11]  /*7490*/  IADD3 R61, PT, PT, R61, 0x1, RZ ;  /* 0x000000013d3d7810 */ /* 0x000ff60007ffe0ff */
[----:B------:R-:W-:Y:S05]  /*74a0*/  @P0 WARPSYNC.ALL ;  /* 0x0000000000000948 */ /* 0x000fea0003800000 */
[----:B------:R4:W1:Y:S04]  /*74b0*/  @P0 LDSM.16.M88.4 R28, [R3+UR44+0x400] ;  /* 0x0004002c031c083b */ /* 0x0008680008000200 */
[----:B------:R4:W1:Y:S02]  /*74c0*/  @P0 LDSM.16.M88.4 R36, [R2+0x400] ;  /* 0x000400000224083b */ /* 0x0008640000000200 */
.L_x_123:
[----:B------:R-:W-:Y:S05]  /*74d0*/  BSYNC B1 ;  /* 0x0000000000017941 */ /* 0x000fea0003800000 */
.L_x_122:
[----:B---3--:R-:W-:Y:S05]  /*74e0*/  VIADD R0, R25, 0x20 ;  /* 0x0000002019007836 */ /* 0x008fea0000000000 */
[----:B------:R-:W-:Y:S04]  /*74f0*/  SHF.R.U32.HI R0, RZ, 0x15, R0 ;  /* 0x00000015ff007819 */ /* 0x000fe80000011600 */
[----:B------:R-:W-:Y:S11]  /*7500*/  LOP3.LUT P0, RZ, R0, 0x3, R46, 0x48, !PT ;  /* 0x0000000300ff7812 */ /* 0x000ff6000780482e */
[----:B------:R-:W-:Y:S02]  /*7510*/  @!UPT UIADD3 URZ, UPT, UPT, URZ, URZ, URZ ;  /* 0x000000fffffff290 */ /* 0x000fe4000fffe0ff */
[----:B------:R-:W-:Y:S05]  /*7520*/  @!P0 BRA `(.L_x_127) ;  /* 0x0000000000408947 */ /* 0x000fea0003800000 */
[----:B------:R-:W3:Y:S01]  /*7530*/  LDCU.64 UR8, c[0x4][0x70] ;  /* 0x01000e00ff0877ac */ /* 0x000ee20008000a00 */
[----:B----4-:R-:W-:Y:S01]  /*7540*/  MOV R3, 0x0 ;  /* 0x0000000000037802 */ /* 0x010fe20000000f00 */
[----:B------:R-:W-:Y:S02]  /*7550*/  HFMA2 R12, -RZ, RZ, 0, 5.9604644775390625e-08 ;  /* 0x00000001ff0c7431 */ /* 0x000fe400000001ff */
[----:B-1----:R-:W-:Y:S02]  /*7560*/  IMAD.MOV.U32 R8, RZ, RZ, 0x192 ;  /* 0x00000192ff087424 */ /* 0x002fe400078e00ff */
[----:B------:R-:W-:Y:S01]  /*7570*/  IMAD.MOV.U32 R13, RZ, RZ, RZ ;  /* 0x000000ffff0d7224 */ /* 0x000fe200078e00ff */
[----:B------:R-:W1:Y:S01]  /*7580*/  LDCU.64 UR6, c[0x4][0x78] ;  /* 0x01000f00ff0677ac */ /* 0x000e620008000a00 */
[----:B------:R-:W4:Y:S01]  /*7590*/  LDC.64 R2, c[0x4][R3] ;  /* 0x0100000003027b82 */ /* 0x000f220000000a00 */
[----:B------:R-:W5:Y:S01]  /*75a0*/  LDCU.64 UR4, c[0x4][0x10] ;  /* 0x01000200ff0477ac */ /* 0x000f620008000a00 */
[----:B---3--:R-:W-:Y:S01]  /*75b0*/  MOV R5, UR9 ;  /* 0x0000000900057c02 */ /* 0x008fe20008000f00 */
[----:B------:R-:W-:Y:S01]  /*75c0*/  IMAD.U32 R4, RZ, RZ, UR8 ;  /* 0x00000008ff047e24 */ /* 0x000fe2000f8e00ff */
[----:B-1----:R-:W-:Y:S01]  /*75d0*/  MOV R7, UR7 ;  /* 0x0000000700077c02 */ /* 0x002fe20008000f00 */
[----:B------:R-:W-:Y:S01]  /*75e0*/  IMAD.U32 R6, RZ, RZ, UR6 ;  /* 0x00000006ff067e24 */ /* 0x000fe2000f8e00ff */
[----:B-----5:R-:W-:Y:S01]  /*75f0*/  MOV R11, UR5 ;  /* 0x00000005000b7c02 */ /* 0x020fe20008000f00 */
[----:B------:R-:W-:Y:S02]  /*7600*/  IMAD.U32 R10, RZ, RZ, UR4 ;  /* 0x00000004ff0a7e24 */ /* 0x000fe4000f8e00ff */
[----:B------:R-:W-:Y:S07]  /*7610*/  LEPC R20, `(.L_x_127) ;  /* 0x000000001014794e */ /* 0x000fee0000000000 */
[----:B--2-4-:R-:W-:Y:S05]  /*7620*/  CALL.ABS.NOINC R2 ;  /* 0x0000000002007343 */ /* 0x014fea0003c00000 */
.L_x_127:
[----:B------:R-:W-:Y:S01]  /*7630*/  ISETP.NE.AND P6, PT, R58, RZ, PT ;  /* 0x000000ff3a00720c */ /* 0x000fe20003fc5270 */
[----:B------:R-:W-:Y:S05]  /*7640*/  WARPSYNC.ALL ;  /* 0x0000000000007948 */ /* 0x000fea0003800000 */
[----:B------:R-:W-:Y:S01]  /*7650*/  R2UR UR4, R25 ;  /* 0x00000000190472ca */ /* 0x000fe200000e0000 */
[--C-:B-1--4-:R-:W-:Y:S01]  /*7660*/  HADD2.F32 R3, -RZ, R28.reuse.H0_H0 ;  /* 0x2000001cff037230 */ /* 0x112fe20000004100 */
[----:B------:R-:W1:Y:S01]  /*7670*/  S2R R65, SR_CgaCtaId ;  /* 0x0000000000417919 */ /* 0x000e620000008800 */
[--C-:B------:R-:W-:Y:S01]  /*7680*/  HADD2.F32 R20, -RZ, R29.reuse.H0_H0 ;  /* 0x2000001dff147230 */ /* 0x100fe20000004100 */
[----:B------:R-:W-:Y:S01]  /*7690*/  ISETP.NE.AND P0, PT, R57, RZ, PT ;  /* 0x000000ff3900720c */ /* 0x000fe20003f05270 */
[----:B------:R-:W-:Y:S01]  /*76a0*/  HADD2.F32 R21, -RZ, R29.H1_H1 ;  /* 0x3000001dff157230 */ /* 0x000fe20000004100 */
[----:B------:R-:W-:Y:S07]  /*76b0*/  BSSY.RECONVERGENT B0, `(.L_x_128) ;  /* 0x0000051000007945 */ /* 0x000fee0003800200 */
[----:B------:R-:W3:Y:S02]  /*76c0*/  LDTM.16dp256bit.x4 R4, tmem[UR4+0x20] ;  /* 0x00002004000479ee */ /* 0x000ee40008120000 */
[C---:B---3--:R-:W-:Y:S01]  /*76d0*/  FMUL R0, R24.reuse, R4 ;  /* 0x0000000418007220 */ /* 0x048fe20000400000 */
[----:B------:R-:W-:Y:S02]  /*76e0*/  HADD2.F32 R4, -RZ, R28.H1_H1 ;  /* 0x3000001cff047230 */ /* 0x000fe40000004100 */
[C---:B------:R-:W-:Y:S01]  /*76f0*/  FMUL R2, R24.reuse, R5 ;  /* 0x0000000518027220 */ /* 0x040fe20000400000 */
[C---:B------:R-:W-:Y:S01]  /*7700*/  FMUL R7, R24.reuse, R7 ;  /* 0x0000000718077220 */ /* 0x040fe20000400000 */
[C---:B------:R-:W-:Y:S01]  /*7710*/  FFMA R0, R27.reuse, R3, R0 ;  /* 0x000000031b007223 */ /* 0x040fe20000000000 */
[C---:B------:R-:W-:Y:S01]  /*7720*/  FMUL R3, R24.reuse, R6 ;  /* 0x0000000618037220 */ /* 0x040fe20000400000 */
[C---:B------:R-:W-:Y:S01]  /*7730*/  FFMA R2, R27.reuse, R4, R2 ;  /* 0x000000041b027223 */ /* 0x040fe20000000002 */
[C---:B------:R-:W-:Y:S01]  /*7740*/  FMUL R4, R24.reuse, R8 ;  /* 0x0000000818047220 */ /* 0x040fe20000400000 */
[----:B------:R-:W-:Y:S01]  /*7750*/  FMUL R8, R24, R12 ;  /* 0x0000000c18087220 */ /* 0x000fe20000400000 */
[C---:B------:R-:W-:Y:S01]  /*7760*/  FFMA R3, R27.reuse, R20, R3 ;  /* 0x000000141b037223 */ /* 0x040fe20000000003 */
[----:B------:R-:W-:Y:S01]  /*7770*/  FFMA R7, R27, R21, R7 ;  /* 0x000000151b077223 */ /* 0x000fe20000000007 */
[----:B------:R-:W-:Y:S01]  /*7780*/  F2FP.F16.F32.PACK_AB R32, R2, R0 ;  /* 0x000000000220723e */ /* 0x000fe200000000ff */
[C---:B------:R-:W-:Y:S01]  /*7790*/  FMUL R12, R24.reuse, R16 ;  /* 0x00000010180c7220 */ /* 0x040fe20000400000 */
[--C-:B------:R-:W-:Y:S02]  /*77a0*/  HADD2.F32 R16, -RZ, R30.reuse.H0_H0 ;  /* 0x2000001eff107230 */ /* 0x100fe40000004100 */
[C---:B------:R-:W-:Y:S01]  /*77b0*/  FMUL R5, R24.reuse, R9 ;  /* 0x0000000918057220 */ /* 0x040fe20000400000 */
[----:B------:R-:W-:Y:S01]  /*77c0*/  F2FP.F16.F32.PACK_AB R33, R7, R3 ;  /* 0x000000030721723e */ /* 0x000fe200000000ff */
[----:B------:R-:W-:Y:S02]  /*77d0*/  HADD2.F32 R0, -RZ, R30.H1_H1 ;  /* 0x3000001eff007230 */ /* 0x000fe40000004100 */
[C---:B------:R-:W-:Y:S01]  /*77e0*/  FMUL R6, R24.reuse, R10 ;  /* 0x0000000a18067220 */ /* 0x040fe20000400000 */
[--C-:B------:R-:W-:Y:S02]  /*77f0*/  HADD2.F32 R2, -RZ, R31.reuse.H0_H0 ;  /* 0x2000001fff027230 */ /* 0x100fe40000004100 */
[C---:B------:R-:W-:Y:S01]  /*7800*/  FMUL R11, R24.reuse, R11 ;  /* 0x0000000b180b7220 */ /* 0x040fe20000400000 */
[----:B------:R-:W-:Y:S02]  /*7810*/  HADD2.F32 R3, -RZ, R31.H1_H1 ;  /* 0x3000001fff037230 */ /* 0x000fe40000004100 */
[C---:B------:R-:W-:Y:S01]  /*7820*/  FFMA R4, R27.reuse, R16, R4 ;  /* 0x000000101b047223 */ /* 0x040fe20000000004 */
[C---:B------:R-:W-:Y:S01]  /*7830*/  FFMA R5, R27.reuse, R0, R5 ;  /* 0x000000001b057223 */ /* 0x040fe20000000005 */
[C---:B------:R-:W-:Y:S01]  /*7840*/  FFMA R6, R27.reuse, R2, R6 ;  /* 0x000000021b067223 */ /* 0x040fe20000000006 */
[--C-:B------:R-:W-:Y:S02]  /*7850*/  HADD2.F32 R0, -RZ, R36.reuse.H0_H0 ;  /* 0x20000024ff007230 */ /* 0x100fe40000004100 */
[----:B------:R-:W-:Y:S01]  /*7860*/  FFMA R11, R27, R3, R11 ;  /* 0x000000031b0b7223 */ /* 0x000fe2000000000b */
[----:B------:R-:W-:Y:S01]  /*7870*/  HADD2.F32 R2, -RZ, R36.H1_H1 ;  /* 0x30000024ff027230 */ /* 0x000fe20000004100 */
[----:B------:R-:W-:Y:S01]  /*7880*/  F2FP.F16.F32.PACK_AB R34, R5, R4 ;  /* 0x000000040522723e */ /* 0x000fe200000000ff */
[C---:B------:R-:W-:Y:S01]  /*7890*/  FMUL R9, R24.reuse, R13 ;  /* 0x0000000d18097220 */ /* 0x040fe20000400000 */
[--C-:B------:R-:W-:Y:S01]  /*78a0*/  HADD2.F32 R3, -RZ, R37.reuse.H0_H0 ;  /* 0x20000025ff037230 */ /* 0x100fe20000004100 */
[----:B------:R-:W-:Y:S01]  /*78b0*/  F2FP.F16.F32.PACK_AB R35, R11, R6 ;  /* 0x000000060b23723e */ /* 0x000fe200000000ff */
[C---:B------:R-:W-:Y:S01]  /*78c0*/  FMUL R10, R24.reuse, R14 ;  /* 0x0000000e180a7220 */ /* 0x040fe20000400000 */
[C---:B------:R-:W-:Y:S01]  /*78d0*/  FFMA R8, R27.reuse, R0, R8 ;  /* 0x000000001b087223 */ /* 0x040fe20000000008 */
[C---:B------:R-:W-:Y:S01]  /*78e0*/  FFMA R9, R27.reuse, R2, R9 ;  /* 0x000000021b097223 */ /* 0x040fe20000000009 */
[----:B------:R-:W-:Y:S01]  /*78f0*/  HADD2.F32 R0, -RZ, R37.H1_H1 ;  /* 0x30000025ff007230 */ /* 0x000fe20000004100 */
[----:B------:R3:W-:Y:S01]  /*7900*/  STSM.16.M88.4 [R60+0x1400], R32 ;  /* 0x001400203c007844 */ /* 0x0007e20000000200 */
[----:B------:R-:W-:Y:S01]  /*7910*/  FFMA R10, R27, R3, R10 ;  /* 0x000000031b0a7223 */ /* 0x000fe2000000000a */
[C---:B------:R-:W-:Y:S01]  /*7920*/  FMUL R15, R24.reuse, R15 ;  /* 0x0000000f180f7220 */ /* 0x040fe20000400000 */
[----:B------:R-:W-:Y:S01]  /*7930*/  F2FP.F16.F32.PACK_AB R8, R9, R8 ;  /* 0x000000080908723e */ /* 0x000fe200000000ff */
[--C-:B------:R-:W-:Y:S02]  /*7940*/  HADD2.F32 R2, -RZ, R38.reuse.H0_H0 ;  /* 0x20000026ff027230 */ /* 0x100fe40000004100 */
[C---:B------:R-:W-:Y:S01]  /*7950*/  FMUL R13, R24.reuse, R17 ;  /* 0x00000011180d7220 */ /* 0x040fe20000400000 */
[----:B------:R-:W-:Y:S02]  /*7960*/  HADD2.F32 R3, -RZ, R38.H1_H1 ;  /* 0x30000026ff037230 */ /* 0x000fe40000004100 */
[C---:B------:R-:W-:Y:S01]  /*7970*/  FMUL R14, R24.reuse, R18 ;  /* 0x00000012180e7220 */ /* 0x040fe20000400000 */
[--C-:B------:R-:W-:Y:S02]  /*7980*/  HADD2.F32 R4, -RZ, R39.reuse.H0_H0 ;  /* 0x20000027ff047230 */ /* 0x100fe40000004100 */
[C---:B------:R-:W-:Y:S01]  /*7990*/  FFMA R15, R27.reuse, R0, R15 ;  /* 0x000000001b0f7223 */ /* 0x040fe2000000000f */
[----:B------:R-:W-:Y:S01]  /*79a0*/  MOV R0, UR46 ;  /* 0x0000002e00007c02 */ /* 0x000fe20008000f00 */
[----:B------:R-:W-:Y:S02]  /*79b0*/  HADD2.F32 R5, -RZ, R39.H1_H1 ;  /* 0x30000027ff057230 */ /* 0x000fe40000004100 */
[----:B------:R-:W-:Y:S01]  /*79c0*/  FMUL R19, R24, R19 ;  /* 0x0000001318137220 */ /* 0x000fe20000400000 */
[C---:B------:R-:W-:Y:S01]  /*79d0*/  FFMA R12, R27.reuse, R2, R12 ;  /* 0x000000021b0c7223 */ /* 0x040fe2000000000c */
[C---:B------:R-:W-:Y:S01]  /*79e0*/  FFMA R13, R27.reuse, R3, R13 ;  /* 0x000000031b0d7223 */ /* 0x040fe2000000000d */
[C---:B------:R-:W-:Y:S01]  /*79f0*/  FFMA R14, R27.reuse, R4, R14 ;  /* 0x000000041b0e7223 */ /* 0x040fe2000000000e */
[----:B------:R-:W-:Y:S01]  /*7a00*/  FFMA R19, R27, R5, R19 ;  /* 0x000000051b137223 */ /* 0x000fe20000000013 */
[----:B------:R-:W-:Y:S02]  /*7a10*/  F2FP.F16.F32.PACK_AB R9, R15, R10 ;  /* 0x0000000a0f09723e */ /* 0x000fe400000000ff */
[----:B------:R-:W-:Y:S02]  /*7a20*/  F2FP.F16.F32.PACK_AB R10, R13, R12 ;  /* 0x0000000c0d0a723e */ /* 0x000fe400000000ff */
[----:B------:R-:W-:Y:S02]  /*7a30*/  F2FP.F16.F32.PACK_AB R11, R19, R14 ;  /* 0x0000000e130b723e */ /* 0x000fe400000000ff */
[----:B------:R-:W-:Y:S02]  /*7a40*/  @P6 LEA R0, R0, UR44, 0x3 ;  /* 0x0000002c00006c11 */ /* 0x000fe4000f8e18ff */
[----:B------:R-:W-:Y:S01]  /*7a50*/  LEA R2, R61, UR44, 0x3 ;  /* 0x0000002c3d027c11 */ /* 0x000fe2000f8e18ff */
[----:B------:R3:W-:Y:S01]  /*7a60*/  STSM.16.M88.4 [R59+0x1400], R8 ;  /* 0x001400083b007844 */ /* 0x0007e20000000200 */
[----:B------:R-:W-:Y:S02]  /*7a70*/  @P6 IADD3 R0, PT, PT, R0, 0x130, RZ ;  /* 0x0000013000006810 */ /* 0x000fe40007ffe0ff */
[----:B------:R-:W-:Y:S01]  /*7a80*/  @P6 SHF.L.U32 R3, R55, 0x1f, RZ ;  /* 0x0000001f37036819 */ /* 0x000fe200000006ff */
[----:B------:R-:W-:Y:S01]  /*7a90*/  @!PT LDS RZ, [RZ] ;  /* 0x00000000fffff984 */ /* 0x000fe20000000800 */
[----:B------:R-:W-:Y:S01]  /*7aa0*/  @!PT LDS RZ, [RZ] ;  /* 0x00000000fffff984 */ /* 0x000fe20000000800 */
[----:B------:R-:W-:Y:S01]  /*7ab0*/  @!PT LDS RZ, [RZ] ;  /* 0x00000000fffff984 */ /* 0x000fe20000000800 */
[----:B------:R-:W-:Y:S01]  /*7ac0*/  @!PT LDS RZ, [RZ] ;  /* 0x00000000fffff984 */ /* 0x000fe20000000800 */
[----:B------:R4:W-:Y:S06]  /*7ad0*/  MEMBAR.ALL.CTA ;  /* 0x0000000000007992 */ /* 0x0009ec0000008000 */
[----:B----4-:R-:W4:Y:S01]  /*7ae0*/  FENCE.VIEW.ASYNC.S ;  /* 0x00000000000073c6 */ /* 0x010f220000000000 */
[----:B-1----:R-:W-:Y:S01]  /*7af0*/  @P6 PRMT R0, R65, 0x654, R0 ;  /* 0x0000065441006816 */ /* 0x002fe20000000000 */
[----:B----4-:R-:W-:Y:S06]  /*7b00*/  BAR.SYNC.DEFER_BLOCKING 0x1, 0x80 ;  /* 0x0042000000007b1d */ /* 0x010fec0000010000 */
[----:B------:R-:W-:Y:S05]  /*7b10*/  @P0 BRA `(.L_x_129) ;  /* 0x0000000000280947 */ /* 0x000fea0003800000 */
[----:B------:R-:W1:Y:S01]  /*7b20*/  LDCU.64 UR6, c[0x0][0x348] ;  /* 0x00006900ff0677ac */ /* 0x000e620008000a00 */
[----:B------:R-:W-:Y:S02]  /*7b30*/  UIADD3 UR9, UPT, UPT, UR49, 0x20, URZ ;  /* 0x0000002031097890 */ /* 0x000fe4000fffe0ff */
[----:B------:R-:W-:Y:S01]  /*7b40*/  UIADD3 UR8, UPT, UPT, UR44, 0x1400, URZ ;  /* 0x000014002c087890 */ /* 0x000fe2000fffe0ff */
[----:B------:R-:W-:Y:S01]  /*7b50*/  UMOV UR10, UR50 ;  /* 0x00000032000a7c82 */ /* 0x000fe20008000000 */
[----:B------:R-:W-:Y:S01]  /*7b60*/  UMOV UR11, UR36 ;  /* 0x00000024000b7c82 */ /* 0x000fe20008000000 */
[----:B-1----:R-:W-:Y:S04]  /*7b70*/  UIADD3 UR4, UP0, UPT, UR6, 0x680, URZ ;  /* 0x0000068006047890 */ /* 0x002fe8000ff1e0ff */
[----:B------:R-:W-:Y:S09]  /*7b80*/  UIADD3.X UR5, UPT, UPT, URZ, UR7, URZ, UP0, !UPT ;  /* 0x00000007ff057290 */ /* 0x000ff200087fe4ff */
[----:B------:R1:W-:Y:S01]  /*7b90*/  UTMASTG.3D [UR8], [UR4] ;  /* 0x00000008040073b5 */ /* 0x0003e20008010000 */
[----:B------:R0:W-:Y:S01]  /*7ba0*/  UTMACMDFLUSH ;  /* 0x00000000000079b7 */ /* 0x0001e20000000000 */
[----:B-1----:R-:W-:Y:S04]  /*7bb0*/  DEPBAR.LE SB0, 0x1 ;  /* 0x000080400000791a */ /* 0x002fe80000000000 */
.L_x_129:
[----:B------:R-:W-:Y:S05]  /*7bc0*/  BSYNC.RECONVERGENT B0 ;  /* 0x0000000000007941 */ /* 0x000fea0003800200 */
.L_x_128:
[----:B------:R-:W-:Y:S01]  /*7bd0*/  BAR.SYNC.DEFER_BLOCKING 0x1, 0x80 ;  /* 0x0042000000007b1d */ /* 0x000fe20000010000 */
[----:B------:R-:W-:Y:S04]  /*7be0*/  UIADD3 UR4, UPT, UPT, UR46, 0x1, URZ ;  /* 0x000000012e047890 */ /* 0x000fe8000fffe0ff */
[----:B------:R-:W-:Y:S04]  /*7bf0*/  UISETP.NE.AND UP0, UPT, UR4, 0x4, UPT ;  /* 0x000000040400788c */ /* 0x000fe8000bf05270 */
[----:B------:R-:W-:Y:S01]  /*7c00*/  USEL UR45, UR4, URZ, UP0 ;  /* 0x000000ff042d7287 */ /* 0x000fe20008000000 */
[----:B------:R1:W-:Y:S01]  /*7c10*/  @P6 SYNCS.ARRIVE.TRANS64.RED.A1T0 RZ, [R0+URZ], RZ ;  /* 0x000000ff00ff69a7 */ /* 0x0003e200081004ff */
[----:B------:R-:W-:Y:S01]  /*7c20*/  BSSY B1, `(.L_x_130) ;  /* 0x0000014000017945 */ /* 0x000fe20003800000 */
[----:B------:R-:W4:Y:S02]  /*7c30*/  @P6 SYNCS.PHASECHK.TRANS64.TRYWAIT P0, [R2+URZ+0x110], R3 ;  /* 0x00011003020065a7 */ /* 0x000f2400080011ff */
[----:B----4-:R-:W-:Y:S01]  /*7c40*/  @P6 SEL R63, RZ, 0x1, !P0 ;  /* 0x00000001ff3f6807 */ /* 0x010fe20004000000 */
[----:B-1----:R-:W-:Y:S06]  /*7c50*/  @!P6 BRA `(.L_x_131) ;  /* 0x000000000040e947 */ /* 0x002fec0003800000 */
[----:B------:R-:W-:Y:S01]  /*7c60*/  ISETP.NE.AND P1, PT, R64, RZ, PT ;  /* 0x000000ff4000720c */ /* 0x000fe20003f25270 */
[----:B------:R-:W-:Y:S01]  /*7c70*/  BSSY B0, `(.L_x_132) ;  /* 0x0000009000007945 */ /* 0x000fe20003800000 */
[----:B------:R-:W-:Y:S11]  /*7c80*/  ISETP.NE.AND P0, PT, R63, RZ, PT ;  /* 0x000000ff3f00720c */ /* 0x000ff60003f05270 */
[----:B------:R-:W-:Y:S05]  /*7c90*/  @P1 IMAD R3, R61, 0x1000, R62 ;  /* 0x000010003d031824 */ /* 0x000fea00078e023e */
[----:B------:R-:W-:Y:S05]  /*7ca0*/  @P1 IADD3 R0, PT, PT, R3, UR44, RZ ;  /* 0x0000002c03001c10 */ /* 0x000fea000fffe0ff */
[----:B------:R-:W-:Y:S01]  /*7cb0*/  @P1 IMAD.IADD R0, R56, 0x1, R0 ;  /* 0x0000000138001824 */ /* 0x000fe200078e0200 */
[----:B------:R-:W-:Y:S06]  /*7cc0*/  @P0 BRA `(.L_x_133) ;  /* 0x00000000000c0947 */ /* 0x000fec0003800000 */
[----:B------:R-:W-:Y:S04]  /*7cd0*/  SHF.L.U32 R4, R55, 0x1f, RZ ;  /* 0x0000001f37047819 */ /* 0x000fe800000006ff */
[----:B------:R-:W1:Y:S02]  /*7ce0*/  SYNCS.PHASECHK.TRANS64.TRYWAIT P0, [R2+URZ+0x110], R4 ;  /* 0x00011004020075a7 */ /* 0x000e6400080011ff */
[----:B-1----:R-:W-:Y:S05]  /*7cf0*/  @!P0 BRA `(.L_x_134) ;  /* 0x0000002000d08947 */ /* 0x002fea0003800000 */
.L_x_133:
[----:B------:R-:W-:Y:S05]  /*7d00*/  BSYNC B0 ;  /* 0x0000000000007941 */ /* 0x000fea0003800000 */
.L_x_132:
[----:B------:R-:W-:Y:S02]  /*7d10*/  ISETP.NE.AND P0, PT, R64, RZ, PT ;  /* 0x000000ff4000720c */ /* 0x000fe40003f05270 */
[----:B------:R-:W-:Y:S11]  /*7d20*/  IADD3 R61, PT, PT, R61, 0x1, RZ ;  /* 0x000000013d3d7810 */ /* 0x000ff60007ffe0ff */
[----:B------:R-:W-:Y:S05]  /*7d30*/  @P0 WARPSYNC.ALL ;  /* 0x0000000000000948 */ /* 0x000fea0003800000 */
[----:B------:R4:W1:Y:S04]  /*7d40*/  @P0 LDSM.16.M88.4 R28, [R3+UR44+0x400] ;  /* 0x0004002c031c083b */ /* 0x0008680008000200 */
[----:B------:R4:W1:Y:S02]  /*7d50*/  @P0 LDSM.16.M88.4 R36, [R0+0x400] ;  /* 0x000400000024083b */ /* 0x0008640000000200 */
.L_x_131:
[----:B------:R-:W-:Y:S05]  /*7d60*/  BSYNC B1 ;  /* 0x0000000000017941 */ /* 0x000fea0003800000 */
.L_x_130:
[----:B----4-:R-:W-:Y:S05]  /*7d70*/  VIADD R0, R25, 0x40 ;  /* 0x0000004019007836 */ /* 0x010fea0000000000 */
[----:B------:R-:W-:Y:S04]  /*7d80*/  SHF.R.U32.HI R0, RZ, 0x15, R0 ;  /* 0x00000015ff007819 */ /* 0x000fe80000011600 */
[----:B------:R-:W-:Y:S11]  /*7d90*/  LOP3.LUT P0, RZ, R0, 0x3, R46, 0x48, !PT ;  /* 0x0000000300ff7812 */ /* 0x000ff6000780482e */
[----:B------:R-:W-:Y:S02]  /*7da0*/  @!UPT UIADD3 URZ, UPT, UPT, URZ, URZ, URZ ;  /* 0x000000fffffff290 */ /* 0x000fe4000fffe0ff */
[----:B------:R-:W-:Y:S05]  /*7db0*/  @!P0 BRA `(.L_x_135) ;  /* 0x0000000000408947 */ /* 0x000fea0003800000 */
[----:B------:R-:W4:Y:S01]  /*7dc0*/  LDCU.64 UR8, c[0x4][0x70] ;  /* 0x01000e00ff0877ac */ /* 0x000f220008000a00 */
[----:B------:R-:W-:Y:S01]  /*7dd0*/  MOV R3, 0x0 ;  /* 0x0000000000037802 */ /* 0x000fe20000000f00 */
[----:B------:R-:W-:Y:S02]  /*7de0*/  HFMA2 R12, -RZ, RZ, 0, 5.9604644775390625e-08 ;  /* 0x00000001ff0c7431 */ /* 0x000fe400000001ff */
[----:B---3--:R-:W-:Y:S02]  /*7df0*/  IMAD.MOV.U32 R8, RZ, RZ, 0x192 ;  /* 0x00000192ff087424 */ /* 0x008fe400078e00ff */
[----:B------:R-:W-:Y:S01]  /*7e00*/  IMAD.MOV.U32 R13, RZ, RZ, RZ ;  /* 0x000000ffff0d7224 */ /* 0x000fe200078e00ff */
[----:B------:R-:W3:Y:S01]  /*7e10*/  LDCU.64 UR6, c[0x4][0x78] ;  /* 0x01000f00ff0677ac */ /* 0x000ee20008000a00 */
[----:B-1----:R-:W1:Y:S01]  /*7e20*/  LDC.64 R2, c[0x4][R3] ;  /* 0x0100000003027b82 */ /* 0x002e620000000a00 */
[----:B------:R-:W5:Y:S01]  /*7e30*/  LDCU.64 UR4, c[0x4][0x10] ;  /* 0x01000200ff0477ac */ /* 0x000f620008000a00 */
[----:B----4-:R-:W-:Y:S01]  /*7e40*/  MOV R5, UR9 ;  /* 0x0000000900057c02 */ /* 0x010fe20008000f00 */
[----:B------:R-:W-:Y:S01]  /*7e50*/  IMAD.U32 R4, RZ, RZ, UR8 ;  /* 0x00000008ff047e24 */ /* 0x000fe2000f8e00ff */
[----:B---3--:R-:W-:Y:S01]  /*7e60*/  MOV R7, UR7 ;  /* 0x0000000700077c02 */ /* 0x008fe20008000f00 */
[----:B------:R-:W-:Y:S01]  /*7e70*/  IMAD.U32 R6, RZ, RZ, UR6 ;  /* 0x00000006ff067e24 */ /* 0x000fe2000f8e00ff */
[----:B-----5:R-:W-:Y:S01]  /*7e80*/  MOV R11, UR5 ;  /* 0x00000005000b7c02 */ /* 0x020fe20008000f00 */
[----:B------:R-:W-:Y:S02]  /*7e90*/  IMAD.U32 R10, RZ, RZ, UR4 ;  /* 0x00000004ff0a7e24 */ /* 0x000fe4000f8e00ff */
[----:B------:R-:W-:Y:S07]  /*7ea0*/  LEPC R20, `(.L_x_135) ;  /* 0x000000001014794e */ /* 0x000fee0000000000 */
[----:B-12---:R-:W-:Y:S05]  /*7eb0*/  CALL.ABS.NOINC R2 ;  /* 0x0000000002007343 */ /* 0x006fea0003c00000 */
.L_x_135:
[----:B------:R-:W-:Y:S01]  /*7ec0*/  ISETP.NE.AND P6, PT, R58, RZ, PT ;  /* 0x000000ff3a00720c */ /* 0x000fe20003fc5270 */
[----:B------:R-:W-:Y:S05]  /*7ed0*/  WARPSYNC.ALL ;  /* 0x0000000000007948 */ /* 0x000fea0003800000 */
[----:B------:R-:W-:Y:S01]  /*7ee0*/  R2UR UR4, R25 ;  /* 0x00000000190472ca */ /* 0x000fe200000e0000 */
[--C-:B-1----:R-:W-:Y:S01]  /*7ef0*/  HADD2.F32 R3, -RZ, R28.reuse.H0_H0 ;  /* 0x2000001cff037230 */ /* 0x102fe20000004100 */
[----:B------:R-:W-:Y:S01]  /*7f00*/  ISETP.NE.AND P0, PT, R57, RZ, PT ;  /* 0x000000ff3900720c */ /* 0x000fe20003f05270 */
[--C-:B------:R-:W-:Y:S01]  /*7f10*/  HADD2.F32 R20, -RZ, R29.reuse.H0_H0 ;  /* 0x2000001dff147230 */ /* 0x100fe20000004100 */
[----:B------:R-:W-:Y:S01]  /*7f20*/  BSSY.RECONVERGENT B0, `(.L_x_136) ;  /* 0x0000052000007945 */ /* 0x000fe20003800200 */
[----:B------:R-:W-:Y:S08]  /*7f30*/  HADD2.F32 R21, -RZ, R29.H1_H1 ;  /* 0x3000001dff157230 */ /* 0x000ff00000004100 */
[----:B---3--:R-:W1:Y:S02]  /*7f40*/  LDTM.16dp256bit.x4 R4, tmem[UR4+0x40] ;  /* 0x00004004000479ee */ /* 0x008e640008120000 */
[C---:B-1----:R-:W-:Y:S01]  /*7f50*/  FMUL R0, R24.reuse, R4 ;  /* 0x0000000418007220 */ /* 0x042fe20000400000 */
[----:B------:R-:W-:Y:S02]  /*7f60*/  HADD2.F32 R4, -RZ, R28.H1_H1 ;  /* 0x3000001cff047230 */ /* 0x000fe40000004100 */
[C---:B------:R-:W-:Y:S01]  /*7f70*/  FMUL R2, R24.reuse, R5 ;  /* 0x0000000518027220 */ /* 0x040fe20000400000 */
[C---:B------:R-:W-:Y:S01]  /*7f80*/  FMUL R7, R24.reuse, R7 ;  /* 0x0000000718077220 */ /* 0x040fe20000400000 */
[C---:B------:R-:W-:Y:S01]  /*7f90*/  FFMA R0, R27.reuse, R3, R0 ;  /* 0x000000031b007223 */ /* 0x040fe20000000000 */
[C---:B------:R-:W-:Y:S01]  /*7fa0*/  FMUL R3, R24.reuse, R6 ;  /* 0x0000000618037220 */ /* 0x040fe20000400000 */
[C---:B------:R-:W-:Y:S01]  /*7fb0*/  FFMA R2, R27.reuse, R4, R2 ;  /* 0x000000041b027223 */ /* 0x040fe20000000002 */
[C---:B------:R-:W-:Y:S01]  /*7fc0*/  FMUL R4, R24.reuse, R8 ;  /* 0x0000000818047220 */ /* 0x040fe20000400000 */
[C---:B------:R-:W-:Y:S01]  /*7fd0*/  FMUL R8, R24.reuse, R12 ;  /* 0x0000000c18087220 */ /* 0x040fe20000400000 */
[----:B------:R-:W-:Y:S01]  /*7fe0*/  FMUL R12, R24, R16 ;  /* 0x00000010180c7220 */ /* 0x000fe20000400000 */
[C---:B------:R-:W-:Y:S01]  /*7ff0*/  FFMA R3, R27.reuse, R20, R3 ;  /* 0x000000141b037223 */ /* 0x040fe20000000003 */
[----:B------:R-:W-:Y:S01]  /*8000*/  F2FP.F16.F32.PACK_AB R32, R2, R0 ;  /* 0x000000000220723e */ /* 0x000fe200000000ff */
[--C-:B------:R-:W-:Y:S02]  /*8010*/  HADD2.F32 R16, -RZ, R30.reuse.H0_H0 ;  /* 0x2000001eff107230 */ /* 0x100fe40000004100 */
[C---:B------:R-:W-:Y:S01]  /*8020*/  FMUL R5, R24.reuse, R9 ;  /* 0x0000000918057220 */ /* 0x040fe20000400000 */
[----:B------:R-:W-:Y:S02]  /*8030*/  HADD2.F32 R0, -RZ, R30.H1_H1 ;  /* 0x3000001eff007230 */ /* 0x000fe40000004100 */
[C---:B------:R-:W-:Y:S01]  /*8040*/  FFMA R7, R27.reuse, R21, R7 ;  /* 0x000000151b077223 */ /* 0x040fe20000000007 */
[--C-:B------:R-:W-:Y:S02]  /*8050*/  HADD2.F32 R2, -RZ, R31.reuse.H0_H0 ;  /* 0x2000001fff027230 */ /* 0x100fe40000004100 */
[C---:B------:R-:W-:Y:S01]  /*8060*/  FMUL R6, R24.reuse, R10 ;  /* 0x0000000a18067220 */ /* 0x040fe20000400000 */
[C---:B------:R-:W-:Y:S01]  /*8070*/  FFMA R4, R27.reuse, R16, R4 ;  /* 0x000000101b047223 */ /* 0x040fe20000000004 */
[----:B------:R-:W-:Y:S01]  /*8080*/  FFMA R5, R27, R0, R5 ;  /* 0x000000001b057223 */ /* 0x000fe20000000005 */
[----:B------:R-:W-:Y:S01]  /*8090*/  F2FP.F16.F32.PACK_AB R33, R7, R3 ;  /* 0x000000030721723e */ /* 0x000fe200000000ff */
[----:B------:R-:W-:Y:S02]  /*80a0*/  HADD2.F32 R16, -RZ, R31.H1_H1 ;  /* 0x3000001fff107230 */ /* 0x000fe40000004100 */
        /* <DEDUP_REMOVED lines=9> */
[C---:B------:R-:W-:Y:S01]  /*8140*/  FFMA R8, R27.reuse, R0, R8 ;  /* 0x000000001b087223 */ /* 0x040fe20000000008 */
[C---:B------:R-:W-:Y:S01]  /*8150*/  FFMA R9, R27.reuse, R2, R9 ;  /* 0x000000021b097223 */ /* 0x040fe20000000009 */
[----:B------:R-:W-:Y:S02]  /*8160*/  HADD2.F32 R0, -RZ, R37.H1_H1 ;  /* 0x30000025ff007230 */ /* 0x000fe40000004100 */
[----:B------:R-:W-:Y:S01]  /*8170*/  FFMA R10, R27, R3, R10 ;  /* 0x000000031b0a7223 */ /* 0x000fe2000000000a */
[----:B------:R-:W-:Y:S01]  /*8180*/  F2FP.F16.F32.PACK_AB R35, R11, R6 ;  /* 0x000000060b23723e */ /* 0x000fe200000000ff */
[C---:B------:R-:W-:Y:S01]  /*8190*/  FMUL R15, R24.reuse, R15 ;  /* 0x0000000f180f7220 */ /* 0x040fe20000400000 */
[--C-:B------:R-:W-:Y:S02]  /*81a0*/  HADD2.F32 R2, -RZ, R38.reuse.H0_H0 ;  /* 0x20000026ff027230 */ /* 0x100fe40000004100 */
[C---:B------:R-:W-:Y:S01]  /*81b0*/  FMUL R13, R24.reuse, R17 ;  /* 0x00000011180d7220 */ /* 0x040fe20000400000 */
[----:B------:R-:W-:Y:S01]  /*81c0*/  HADD2.F32 R3, -RZ, R38.H1_H1 ;  /* 0x30000026ff037230 */ /* 0x000fe20000004100 */
[----:B------:R1:W-:Y:S01]  /*81d0*/  STSM.16.M88.4 [R60+0x2400], R32 ;  /* 0x002400203c007844 */ /* 0x0003e20000000200 */
[----:B------:R-:W-:Y:S01]  /*81e0*/  F2FP.F16.F32.PACK_AB R8, R9, R8 ;  /* 0x000000080908723e */ /* 0x000fe200000000ff */
[--C-:B------:R-:W-:Y:S02]  /*81f0*/  HADD2.F32 R4, -RZ, R39.reuse.H0_H0 ;  /* 0x20000027ff047230 */ /* 0x100fe40000004100 */
[C---:B------:R-:W-:Y:S01]  /*8200*/  FMUL R14, R24.reuse, R18 ;  /* 0x00000012180e7220 */ /* 0x040fe20000400000 */
[----:B------:R-:W-:Y:S02]  /*8210*/  HADD2.F32 R5, -RZ, R39.H1_H1 ;  /* 0x30000027ff057230 */ /* 0x000fe40000004100 */
[C---:B------:R-:W-:Y:S01]  /*8220*/  FFMA R15, R27.reuse, R0, R15 ;  /* 0x000000001b0f7223 */ /* 0x040fe2000000000f */
[----:B------:R-:W-:Y:S01]  /*8230*/  MOV R0, UR45 ;  /* 0x0000002d00007c02 */ /* 0x000fe20008000f00 */
        /* <DEDUP_REMOVED lines=18> */
[----:B---3--:R-:W3:Y:S01]  /*8360*/  FENCE.VIEW.ASYNC.S ;  /* 0x00000000000073c6 */ /* 0x008ee20000000000 */
[----:B------:R-:W-:Y:S01]  /*8370*/  @P6 PRMT R0, R65, 0x654, R0 ;  /* 0x0000065441006816 */ /* 0x000fe20000000000 */
[----:B---3--:R-:W-:Y:S06]  /*8380*/  BAR.SYNC.DEFER_BLOCKING 0x1, 0x80 ;  /* 0x0042000000007b1d */ /* 0x008fec0000010000 */
[----:B------:R-:W-:Y:S05]  /*8390*/  @P0 BRA `(.L_x_137) ;  /* 0x0000000000280947 */ /* 0x000fea0003800000 */
[----:B------:R-:W3:Y:S01]  /*83a0*/  LDCU.64 UR6, c[0x0][0x348] ;  /* 0x00006900ff0677ac */ /* 0x000ee20008000a00 */
[----:B------:R-:W-:Y:S02]  /*83b0*/  UIADD3 UR9, UPT, UPT, UR49, 0x40, URZ ;  /* 0x0000004031097890 */ /* 0x000fe4000fffe0ff */
[----:B------:R-:W-:Y:S01]  /*83c0*/  UIADD3 UR8, UPT, UPT, UR44, 0x2400, URZ ;  /* 0x000024002c087890 */ /* 0x000fe2000fffe0ff */
[----:B------:R-:W-:Y:S01]  /*83d0*/  UMOV UR10, UR50 ;  /* 0x00000032000a7c82 */ /* 0x000fe20008000000 */
[----:B------:R-:W-:Y:S01]  /*83e0*/  UMOV UR11, UR36 ;  /* 0x00000024000b7c82 */ /* 0x000fe20008000000 */
[----:B---3--:R-:W-:Y:S04]  /*83f0*/  UIADD3 UR4, UP0, UPT, UR6, 0x680, URZ ;  /* 0x0000068006047890 */ /* 0x008fe8000ff1e0ff */
[----:B------:R-:W-:Y:S09]  /*8400*/  UIADD3.X UR5, UPT, UPT, URZ, UR7, URZ, UP0, !UPT ;  /* 0x00000007ff057290 */ /* 0x000ff200087fe4ff */
[----:B------:R3:W-:Y:S01]  /*8410*/  UTMASTG.3D [UR8], [UR4] ;  /* 0x00000008040073b5 */ /* 0x0007e20008010000 */
[----:B------:R0:W-:Y:S01]  /*8420*/  UTMACMDFLUSH ;  /* 0x00000000000079b7 */ /* 0x0001e20000000000 */
[----:B---3--:R-:W-:Y:S04]  /*8430*/  DEPBAR.LE SB0, 0x1 ;  /* 0x000080400000791a */ /* 0x008fe80000000000 */
.L_x_137:
[----:B------:R-:W-:Y:S05]  /*8440*/  BSYNC.RECONVERGENT B0 ;  /* 0x0000000000007941 */ /* 0x000fea0003800200 */
.L_x_136:
        /* <DEDUP_REMOVED lines=8> */
[----:B---3--:R-:W-:Y:S06]  /*84d0*/  @!P6 BRA `(.L_x_139) ;  /* 0x000000000040e947 */ /* 0x008fec0003800000 */
        /* <DEDUP_REMOVED lines=8> */
[----:B------:R-:W3:Y:S02]  /*8560*/  SYNCS.PHASECHK.TRANS64.TRYWAIT P0, [R3+URZ+0x110], R0 ;  /* 0x00011000030075a7 */ /* 0x000ee400080011ff */
[----:B---3--:R-:W-:Y:S05]  /*8570*/  @!P0 BRA `(.L_x_142) ;  /* 0x0000001800c48947 */ /* 0x008fea0003800000 */
.L_x_141:
[----:B------:R-:W-:Y:S05]  /*8580*/  BSYNC B0 ;  /* 0x0000000000007941 */ /* 0x000fea0003800000 */
.L_x_140:
[----:B------:R-:W-:Y:S11]  /*8590*/  ISETP.NE.AND P0, PT, R64, RZ, PT ;  /* 0x000000ff4000720c */ /* 0x000ff60003f05270 */
[----:B------:R-:W-:Y:S02]  /*85a0*/  @!UPT UIADD3 URZ, UPT, UPT, URZ, URZ, URZ ;  /* 0x000000fffffff290 */ /* 0x000fe4000fffe0ff */
[----:B------:R-:W-:Y:S05]  /*85b0*/  @P0 WARPSYNC.ALL ;  /* 0x0000000000000948 */ /* 0x000fea0003800000 */
[----:B------:R4:W1:Y:S04]  /*85c0*/  @P0 LDSM.16.M88.4 R28, [R61+UR44+0x400] ;  /* 0x0004002c3d1c083b */ /* 0x0008680008000200 */
[----:B------:R4:W1:Y:S02]  /*85d0*/  @P0 LDSM.16.M88.4 R36, [R2+0x400] ;  /* 0x000400000224083b */ /* 0x0008640000000200 */
.L_x_139:
[----:B------:R-:W-:Y:S05]  /*85e0*/  BSYNC B1 ;  /* 0x0000000000017941 */ /* 0x000fea0003800000 */
.L_x_138:
[----:B---3--:R-:W-:Y:S05]  /*85f0*/  VIADD R0, R25, 0x60 ;  /* 0x0000006019007836 */ /* 0x008fea0000000000 */
[----:B------:R-:W-:Y:S04]  /*8600*/  SHF.R.U32.HI R0, RZ, 0x15, R0 ;  /* 0x00000015ff007819 */ /* 0x000fe80000011600 */
[----:B------:R-:W-:Y:S11]  /*8610*/  LOP3.LUT P0, RZ, R0, 0x3, R46, 0x48, !PT ;  /* 0x0000000300ff7812 */ /* 0x000ff6000780482e */
[----:B------:R-:W-:Y:S02]  /*8620*/  @!UPT UIADD3 URZ, UPT, UPT, URZ, URZ, URZ ;  /* 0x000000fffffff290 */ /* 0x000fe4000fffe0ff */
[----:B------:R-:W-:Y:S05]  /*8630*/  @!P0 BRA `(.L_x_143) ;  /* 0x0000000000408947 */ /* 0x000fea0003800000 */
[----:B------:R-:W3:Y:S01]  /*8640*/  LDCU.64 UR8, c[0x4][0x70] ;  /* 0x01000e00ff0877ac */ /* 0x000ee20008000a00 */
[----:B------:R-:W-:Y:S01]  /*8650*/  MOV R3, 0x0 ;  /* 0x0000000000037802 */ /* 0x000fe20000000f00 */
[----:B------:R-:W-:Y:S02]  /*8660*/  HFMA2 R12, -RZ, RZ, 0, 5.9604644775390625e-08 ;  /* 0x00000001ff0c7431 */ /* 0x000fe400000001ff */
[----:B-1----:R-:W-:Y:S02]  /*8670*/  IMAD.MOV.U32 R8, RZ, RZ, 0x192 ;  /* 0x00000192ff087424 */ /* 0x002fe400078e00ff */
[----:B------:R-:W-:Y:S01]  /*8680*/  IMAD.MOV.U32 R13, RZ, RZ, RZ ;  /* 0x000000ffff0d7224 */ /* 0x000fe200078e00ff */
[----:B------:R-:W1:Y:S01]  /*8690*/  LDCU.64 UR6, c[0x4][0x78] ;  /* 0x01000f00ff0677ac */ /* 0x000e620008000a00 */
[----:B----4-:R-:W4:Y:S01]  /*86a0*/  LDC.64 R2, c[0x4][R3] ;  /* 0x0100000003027b82 */ /* 0x010f220000000a00 */
        /* <DEDUP_REMOVED lines=9> */
.L_x_143:
[----:B------:R-:W-:Y:S01]  /*8740*/  ISETP.NE.AND P0, PT, R57, RZ, PT ;  /* 0x000000ff3900720c */ /* 0x000fe20003f05270 */
[----:B------:R-:W-:Y:S05]  /*8750*/  WARPSYNC.ALL ;  /* 0x0000000000007948 */ /* 0x000fea0003800000 */
[----:B------:R-:W-:Y:S01]  /*8760*/  R2UR UR4, R25 ;  /* 0x00000000190472ca */ /* 0x000fe200000e0000 */
[----:B------:R-:W3:Y:S01]  /*8770*/  S2UR UR5, SR_CgaCtaId ;  /* 0x00000000000579c3 */ /* 0x000ee20000008800 */
[--C-:B-1----:R-:W-:Y:S01]  /*8780*/  HADD2.F32 R0, -RZ, R28.reuse.H0_H0 ;  /* 0x2000001cff007230 */ /* 0x102fe20000004100 */
[----:B------:R-:W-:Y:S01]  /*8790*/  BSSY.RECONVERGENT B0, `(.L_x_144) ;  /* 0x0000052000007945 */ /* 0x000fe20003800200 */
[----:B----4-:R-:W-:Y:S02]  /*87a0*/  HADD2.F32 R2, -RZ, R28.H1_H1 ;  /* 0x3000001cff027230 */ /* 0x010fe40000004100 */
[--C-:B------:R-:W-:Y:S02]  /*87b0*/  HADD2.F32 R3, -RZ, R29.reuse.H0_H0 ;  /* 0x2000001dff037230 */ /* 0x100fe40000004100 */
[----:B------:R-:W-:Y:S02]  /*87c0*/  HADD2.F32 R20, -RZ, R29.H1_H1 ;  /* 0x3000001dff147230 */ /* 0x000fe40000004100 */
[--C-:B------:R-:W-:Y:S02]  /*87d0*/  HADD2.F32 R21, -RZ, R30.reuse.H0_H0 ;  /* 0x2000001eff157230 */ /* 0x100fe40000004100 */
[----:B------:R-:W-:Y:S01]  /*87e0*/  HADD2.F32 R25, -RZ, R30.H1_H1 ;  /* 0x3000001eff197230 */ /* 0x000fe20000004100 */
[----:B------:R-:W1:Y:S01]  /*87f0*/  LDTM.16dp256bit.x4 R4, tmem[UR4+0x60] ;  /* 0x00006004000479ee */ /* 0x000e620008120000 */
[----:B------:R-:W-:Y:S01]  /*8800*/  R2UR UR4, R26 ;  /* 0x000000001a0472ca */ /* 0x000fe200000e0000 */
[----:B------:R-:W-:Y:S01]  /*8810*/  NOP ;  /* 0x0000000000007918 */ /* 0x000fe20000000000 */
[--C-:B------:R-:W-:Y:S02]  /*8820*/  HADD2.F32 R26, -RZ, R31.reuse.H0_H0 ;  /* 0x2000001fff1a7230 */ /* 0x100fe40000004100 */
[----:B------:R-:W-:Y:S02]  /*8830*/  HADD2.F32 R28, -RZ, R31.H1_H1 ;  /* 0x3000001fff1c7230 */ /* 0x000fe40000004100 */
[--C-:B------:R-:W-:Y:S02]  /*8840*/  HADD2.F32 R29, -RZ, R36.reuse.H0_H0 ;  /* 0x20000024ff1d7230 */ /* 0x100fe40000004100 */
[----:B------:R-:W-:Y:S02]  /*8850*/  HADD2.F32 R30, -RZ, R36.H1_H1 ;  /* 0x30000024ff1e7230 */ /* 0x000fe40000004100 */
[--C-:B------:R-:W-:Y:S02]  /*8860*/  HADD2.F32 R31, -RZ, R37.reuse.H0_H0 ;  /* 0x20000025ff1f7230 */ /* 0x100fe40000004100 */
[----:B------:R-:W-:Y:S01]  /*8870*/  HADD2.F32 R32, -RZ, R37.H1_H1 ;  /* 0x30000025ff207230 */ /* 0x000fe20000004100 */
[----:B------:R-:W-:Y:S01]  /*8880*/  UIADD3 UR4, UPT, UPT, UR4, 0x1a0, URZ ;  /* 0x000001a004047890 */ /* 0x000fe2000fffe0ff */
[--C-:B------:R-:W-:Y:S02]  /*8890*/  HADD2.F32 R33, -RZ, R38.reuse.H0_H0 ;  /* 0x20000026ff217230 */ /* 0x100fe40000004100 */
[----:B------:R-:W-:Y:S02]  /*88a0*/  HADD2.F32 R34, -RZ, R38.H1_H1 ;  /* 0x30000026ff227230 */ /* 0x000fe40000004100 */
[--C-:B------:R-:W-:Y:S02]  /*88b0*/  HADD2.F32 R35, -RZ, R39.reuse.H0_H0 ;  /* 0x20000027ff237230 */ /* 0x100fe40000004100 */
[----:B------:R-:W-:Y:S02]  /*88c0*/  HADD2.F32 R36, -RZ, R39.H1_H1 ;  /* 0x30000027ff247230 */ /* 0x000fe40000004100 */
[C---:B-1----:R-:W-:Y:S01]  /*88d0*/  FMUL R4, R24.reuse, R4 ;  /* 0x0000000418047220 */ /* 0x042fe20000400000 */
[----:B---3--:R-:W-:Y:S01]  /*88e0*/  UPRMT UR4, UR5, 0x654, UR4 ;  /* 0x0000065405047896 */ /* 0x008fe20008000004 */
[C---:B------:R-:W-:Y:S01]  /*88f0*/  FMUL R5, R24.reuse, R5 ;  /* 0x0000000518057220 */ /* 0x040fe20000400000 */
[C---:B------:R-:W-:Y:S01]  /*8900*/  FMUL R6, R24.reuse, R6 ;  /* 0x0000000618067220 */ /* 0x040fe20000400000 */
[C---:B------:R-:W-:Y:S01]  /*8910*/  FFMA R4, R27.reuse, R0, R4 ;  /* 0x000000001b047223 */ /* 0x040fe20000000004 */
[C---:B------:R-:W-:Y:S01]  /*8920*/  FMUL R7, R24.reuse, R7 ;  /* 0x0000000718077220 */ /* 0x040fe20000400000 */
[C---:B------:R-:W-:Y:S01]  /*8930*/  FFMA R5, R27.reuse, R2, R5 ;  /* 0x000000021b057223 */ /* 0x040fe20000000005 */
[C---:B------:R-:W-:Y:S01]  /*8940*/  FFMA R6, R27.reuse, R3, R6 ;  /* 0x000000031b067223 */ /* 0x040fe20000000006 */
[C---:B------:R-:W-:Y:S01]  /*8950*/  FMUL R8, R24.reuse, R8 ;  /* 0x0000000818087220 */ /* 0x040fe20000400000 */
[----:B------:R-:W-:Y:S01]  /*8960*/  FFMA R7, R27, R20, R7 ;  /* 0x000000141b077223 */ /* 0x000fe20000000007 */
[----:B------:R-:W-:Y:S01]  /*8970*/  SYNCS.ARRIVE.TRANS64.RED.A1T0 RZ, [UR4], RZ ;  /* 0x000000ffffff79a7 */ /* 0x000fe20008100404 */
[----:B------:R-:W-:Y:S01]  /*8980*/  F2FP.F16.F32.PACK_AB R4, R5, R4 ;  /* 0x000000040504723e */ /* 0x000fe200000000ff */
[----:B------:R-:W-:Y:S01]  /*8990*/  FFMA R8, R27, R21, R8 ;  /* 0x000000151b087223 */ /* 0x000fe20000000008 */
[C---:B------:R-:W-:Y:S01]  /*89a0*/  FMUL R9, R24.reuse, R9 ;  /* 0x0000000918097220 */ /* 0x040fe20000400000 */
[----:B------:R-:W-:Y:S01]  /*89b0*/  F2FP.F16.F32.PACK_AB R5, R7, R6 ;  /* 0x000000060705723e */ /* 0x000fe200000000ff */
[C---:B------:R-:W-:Y:S01]  /*89c0*/  FMUL R0, R24.reuse, R10 ;  /* 0x0000000a18007220 */ /* 0x040fe20000400000 */
[C---:B------:R-:W-:Y:S01]  /*89d0*/  FMUL R2, R24.reuse, R11 ;  /* 0x0000000b18027220 */ /* 0x040fe20000400000 */
[C---:B------:R-:W-:Y:S01]  /*89e0*/  FMUL R3, R24.reuse, R12 ;  /* 0x0000000c18037220 */ /* 0x040fe20000400000 */
[C---:B------:R-:W-:Y:S01]  /*89f0*/  FFMA R9, R27.reuse, R25, R9 ;  /* 0x000000191b097223 */ /* 0x040fe20000000009 */
[C---:B------:R-:W-:Y:S01]  /*8a00*/  FMUL R10, R24.reuse, R13 ;  /* 0x0000000d180a7220 */ /* 0x040fe20000400000 */
[C---:B------:R-:W-:Y:S01]  /*8a10*/  FFMA R0, R27.reuse, R26, R0 ;  /* 0x0000001a1b007223 */ /* 0x040fe20000000000 */
[C---:B------:R-:W-:Y:S01]  /*8a20*/  FMUL R11, R24.reuse, R14 ;  /* 0x0000000e180b7220 */ /* 0x040fe20000400000 */
[C---:B------:R-:W-:Y:S01]  /*8a30*/  FFMA R2, R27.reuse, R28, R2 ;  /* 0x0000001c1b027223 */ /* 0x040fe20000000002 */
[C---:B------:R-:W-:Y:S01]  /*8a40*/  FMUL R15, R24.reuse, R15 ;  /* 0x0000000f180f7220 */ /* 0x040fe20000400000 */
[C---:B------:R-:W-:Y:S01]  /*8a50*/  FMUL R12, R24.reuse, R16 ;  /* 0x00000010180c7220 */ /* 0x040fe20000400000 */
[C---:B------:R-:W-:Y:S01]  /*8a60*/  FFMA R3, R27.reuse, R29, R3 ;  /* 0x0000001d1b037223 */ /* 0x040fe20000000003 */
[C---:B------:R-:W-:Y:S01]  /*8a70*/  FMUL R13, R24.reuse, R17 ;  /* 0x00000011180d7220 */ /* 0x040fe20000400000 */
[C---:B------:R-:W-:Y:S01]  /*8a80*/  FFMA R10, R27.reuse, R30, R10 ;  /* 0x0000001e1b0a7223 */ /* 0x040fe2000000000a */
[C---:B------:R-:W-:Y:S01]  /*8a90*/  FMUL R14, R24.reuse, R18 ;  /* 0x00000012180e7220 */ /* 0x040fe20000400000 */
[C---:B------:R-:W-:Y:S01]  /*8aa0*/  FFMA R11, R27.reuse, R31, R11 ;  /* 0x0000001f1b0b7223 */ /* 0x040fe2000000000b */
        /* <DEDUP_REMOVED lines=32> */
.L_x_145:
[----:B------:R-:W-:Y:S05]  /*8cb0*/  BSYNC.RECONVERGENT B0 ;  /* 0x0000000000007941 */ /* 0x000fea0003800200 */
.L_x_144:
[----:B------:R-:W-:Y:S01]  /*8cc0*/  BAR.SYNC.DEFER_BLOCKING 0x1, 0x80 ;  /* 0x0042000000007b1d */ /* 0x000fe20000010000 */
[----:B------:R-:W-:Y:S01]  /*8cd0*/  UISETP.NE.AND UP0, UPT, UR47, -0x4, UPT ;  /* 0xfffffffc2f00788c */ /* 0x000fe2000bf05270 */
[----:B------:R-:W-:Y:S08]  /*8ce0*/  IADD3 R22, PT, PT, R22, 0x1, RZ ;  /* 0x0000000116167810 */ /* 0x000ff00007ffe0ff */
[----:B------:R-:W-:Y:S05]  /*8cf0*/  BRA.U !UP0, `(.L_x_146) ;  /* 0x0000000108247547 */ /* 0x000fea000b800000 */
[----:B------:R-:W-:Y:S01]  /*8d00*/  ISETP.NE.AND P0, PT, R58, RZ, PT ;  /* 0x000000ff3a00720c */ /* 0x000fe20003f05270 */
[----:B------:R-:W-:Y:S01]  /*8d10*/  IMAD.U32 R0, RZ, RZ, UR46 ;  /* 0x0000002eff007e24 */ /* 0x000fe2000f8e00ff */
[----:B------:R-:W-:Y:S04]  /*8d20*/  UIADD3 UR4, UPT, UPT, UR46, 0x1, URZ ;  /* 0x000000012e047890 */ /* 0x000fe8000fffe0ff */
[----:B------:R-:W-:Y:S04]  /*8d30*/  UISETP.NE.AND UP0, UPT, UR4, 0x4, UPT ;  /* 0x000000040400788c */ /* 0x000fe8000bf05270 */
[----:B------:R-:W-:Y:S03]  /*8d40*/  USEL UR46, UR4, URZ, UP0 ;  /* 0x000000ff042e7287 */ /* 0x000fe60008000000 */
[----:B------:R-:W-:Y:S05]  /*8d50*/  @P0 LEA R0, R0, UR44, 0x3 ;  /* 0x0000002c00000c11 */ /* 0x000fea000f8e18ff */
[----:B------:R-:W-:Y:S05]  /*8d60*/  @P0 VIADD R0, R0, 0x130 ;  /* 0x0000013000000836 */ /* 0x000fea0000000000 */
[----:B------:R-:W-:Y:S04]  /*8d70*/  @P0 PRMT R0, R65, 0x654, R0 ;  /* 0x0000065441000816 */ /* 0x000fe80000000000 */
[----:B------:R3:W-:Y:S03]  /*8d80*/  @P0 SYNCS.ARRIVE.TRANS64.RED.A1T0 RZ, [R0+URZ], RZ ;  /* 0x000000ff00ff09a7 */ /* 0x0007e600081004ff */
.L_x_146:
[----:B------:R-:W-:Y:S01]  /*8d90*/  R2UR UR5, R47 ;  /* 0x000000002f0572ca */ /* 0x000fe200000e0000 */
[----:B------:R-:W-:Y:S01]  /*8da0*/  UISETP.NE.AND UP0, UPT, UR61, URZ, UPT ;  /* 0x000000ff3d00728c */ /* 0x000fe2000bf05270 */
[----:B------:R-:W-:Y:S01]  /*8db0*/  R2UR UR4, R48 ;  /* 0x00000000300472ca */ /* 0x000fe200000e0000 */
[----:B------:R-:W-:Y:S01]  /*8dc0*/  UIADD3 UR47, UPT, UPT, UR47, 0x4, URZ ;  /* 0x000000042f2f7890 */ /* 0x000fe2000fffe0ff */
[----:B------:R-:W-:Y:S01]  /*8dd0*/  ISETP.NE.AND P0, PT, R52, 0x2, PT ;  /* 0x000000023400780c */ /* 0x000fe20003f05270 */
[----:B------:R-:W-:Y:S01]  /*8de0*/  UMOV UR36, UR60 ;  /* 0x0000003c00247c82 */ /* 0x000fe20008000000 */
[----:B------:R-:W-:Y:S02]  /*8df0*/  ISETP.NE.AND P1, PT, R22, 0x4, PT ;  /* 0x000000041600780c */ /* 0x000fe40003f25270 */
[----:B------:R-:W-:Y:S02]  /*8e00*/  SEL R2, RZ, 0x1, P0 ;  /* 0x00000001ff027807 */ /* 0x000fe40000000000 */
[----:B---3--:R-:W-:Y:S02]  /*8e10*/  SEL R0, RZ, 0x1, P1 ;  /* 0x00000001ff007807 */ /* 0x008fe40000800000 */
[----:B------:R-:W-:Y:S01]  /*8e20*/  LOP3.LUT R53, R53, R2, RZ, 0x3c, !PT ;  /* 0x0000000235357212 */ /* 0x000fe200078e3cff */
[----:B------:R-:W-:Y:S01]  /*8e30*/  UIADD3 UR20, UPT, UPT, UR37, UR5, URZ ;  /* 0x0000000525147290 */ /* 0x000fe2000fffe0ff */
[----:B------:R-:W-:Y:S01]  /*8e40*/  LOP3.LUT R54, R54, R0, RZ, 0x3c, !PT ;  /* 0x0000000036367212 */ /* 0x000fe200078e3cff */
[----:B------:R-:W-:Y:S01]  /*8e50*/  UIADD3 UR16, UPT, UPT, UR38, UR4, URZ ;  /* 0x0000000426107290 */ /* 0x000fe2000fffe0ff */
[----:B------:R-:W-:Y:S02]  /*8e60*/  SEL R52, R52, RZ, P0 ;  /* 0x000000ff34347207 */ /* 0x000fe40000000000 */
[----:B------:R-:W-:Y:S01]  /*8e70*/  SEL R22, R22, RZ, P1 ;  /* 0x000000ff16167207 */ /* 0x000fe20000800000 */
[----:B------:R-:W-:Y:S08]  /*8e80*/  BRA.U UP0, `(.L_x_147) ;  /* 0xffffffcd00b07547 */ /* 0x000ff0000b83ffff */
[----:B------:R-:W-:-:S13]  /*8e90*/  R2UR UR4, R49 ;  /* 0x00000000310472ca */ /* 0x000fda00000e0000 */
[----:B------:R-:W-:-:S09]  /*8ea0*/  UISETP.NE.AND UP0, UPT, UR4, URZ, UPT ;  /* 0x000000ff0400728c */ /* 0x000fd2000bf05270 */
[----:B------:R-:W-:Y:S05]  /*8eb0*/  BRA.U !UP0, `(.L_x_148) ;  /* 0x0000000108487547 */ /* 0x000fea000b800000 */
[----:B------:R-:W3:Y:S02]  /*8ec0*/  LDCU.64 UR4, c[0x0][0x890] ;  /* 0x00011200ff0477ac */ /* 0x000ee40008000a00 */
[----:B---3--:R-:W-:-:S04]  /*8ed0*/  UISETP.NE.U32.AND UP0, UPT, UR4, URZ, UPT ;  /* 0x000000ff0400728c */ /* 0x008fc8000bf05070 */
[----:B------:R-:W-:-:S09]  /*8ee0*/  UISETP.NE.AND.EX UP0, UPT, UR5, URZ, UPT, UP0 ;  /* 0x000000ff0500728c */ /* 0x000fd2000bf05300 */
[----:B------:R-:W-:Y:S05]  /*8ef0*/  BRA.U UP0, `(.L_x_149) ;  /* 0x00000001000c7547 */ /* 0x000fea000b800000 */
[----:B------:R-:W-:-:S13]  /*8f00*/  FSETP.NEU.AND P0, PT, R27, RZ, PT ;  /* 0x000000ff1b00720b */ /* 0x000fda0003f0d000 */
[----:B------:R-:W-:Y:S05]  /*8f10*/  @!P0 EXIT ;  /* 0x000000000000894d */ /* 0x000fea0003800000 */
[----:B------:R-:W-:Y:S05]  /*8f20*/  BRA `(.L_x_148) ;  /* 0x00000000002c7947 */ /* 0x000fea0003800000 */
.L_x_149:
[----:B------:R-:W-:Y:S01]  /*8f30*/  ISETP.NE.AND P0, PT, R51, RZ, PT ;  /* 0x000000ff3300720c */ /* 0x000fe20003f05270 */
[----:B------:R-:W-:-:S12]  /*8f40*/  BSSY.RECONVERGENT B0, `(.L_x_148) ;  /* 0x0000009000007945 */ /* 0x000fd80003800200 */
[----:B------:R-:W-:Y:S05]  /*8f50*/  @P0 BRA `(.L_x_150) ;  /* 0x0000000000140947 */ /* 0x000fea0003800000 */
[----:B------:R-:W3:Y:S02]  /*8f60*/  LDCU.64 UR4, c[0x0][0x888] ;  /* 0x00011100ff0477ac */ /* 0x000ee40008000a00 */
[----:B---3--:R-:W-:-:S04]  /*8f70*/  ISETP.NE.U32.AND P0, PT, RZ, UR4, PT ;  /* 0x00000004ff007c0c */ /* 0x008fc8000bf05070 */
[----:B------:R-:W-:-:S13]  /*8f80*/  ISETP.NE.AND.EX P0, PT, RZ, UR5, PT, P0 ;  /* 0x00000005ff007c0c */ /* 0x000fda000bf05300 */
[----:B------:R-:W-:Y:S05]  /*8f90*/  @!P0 EXIT ;  /* 0x000000000000894d */ /* 0x000fea0003800000 */
[----:B------:R-:W-:Y:S05]  /*8fa0*/  BRA `(.L_x_151) ;  /* 0x0000000000087947 */ /* 0x000fea0003800000 */
.L_x_150:
[----:B------:R-:W-:-:S13]  /*8fb0*/  FSETP.NEU.AND P0, PT, R27, RZ, PT ;  /* 0x000000ff1b00720b */ /* 0x000fda0003f0d000 */
[----:B------:R-:W-:Y:S05]  /*8fc0*/  @!P0 EXIT ;  /* 0x000000000000894d */ /* 0x000fea0003800000 */
.L_x_151:
[----:B------:R-:W-:Y:S05]  /*8fd0*/  BSYNC.RECONVERGENT B0 ;  /* 0x0000000000007941 */ /* 0x000fea0003800200 */
.L_x_148:
[----:B------:R-:W3:Y:S01]  /*8fe0*/  S2UR UR5, SR_CgaCtaId ;  /* 0x00000000000579c3 */ /* 0x000ee20000008800 */
[----:B------:R-:W-:Y:S01]  /*8ff0*/  ULEA UR4, UR46, UR44, 0x3 ;  /* 0x0000002c2e047291 */ /* 0x000fe2000f8e18ff */
[----:B------:R-:W-:-:S04]  /*9000*/  DEPBAR.LE SB0, 0x0 ;  /* 0x000080000000791a */ /* 0x000fc80000000000 */
[----:B------:R-:W-:-:S04]  /*9010*/  UIADD3 UR4, UPT, UPT, UR4, 0x130, URZ ;  /* 0x0000013004047890 */ /* 0x000fc8000fffe0ff */
[----:B---3--:R-:W-:-:S09]  /*9020*/  UPRMT UR4, UR5, 0x654, UR4 ;  /* 0x0000065405047896 */ /* 0x008fd20008000004 */
[----:B------:R-:W-:Y:S01]  /*9030*/  SYNCS.ARRIVE.TRANS64.RED.A1T0 RZ, [UR4], RZ ;  /* 0x000000ffffff79a7 */ /* 0x000fe20008100404 */
[----:B------:R-:W-:Y:S05]  /*9040*/  EXIT ;  /* 0x000000000000794d */ /* 0x000fea0003800000 */
.L_x_25:
[----:B-1----:R1:W3:Y:S02]  /*9050*/  SYNCS.PHASECHK.TRANS64.TRYWAIT P0, [R0+URZ+0x1d0], R2 ;  /* 0x0001d002000075a7 */ /* 0x0022e400080011ff */
[----:B---3--:R-:W-:Y:S05]  /*9060*/  @!P0 NANOSLEEP.SYNCS 0x989680 ;  /* 0x009896800000895d */ /* 0x008fea0003900000 */
[----:B------:R-:W3:Y:S02]  /*9070*/  @!P0 SYNCS.PHASECHK.TRANS64 P0, [R0+URZ+0x1d0], R2 ;  /* 0x0001d002000085a7 */ /* 0x000ee400080010ff */
[----:B---3--:R-:W-:Y:S05]  /*9080*/  @!P0 BRA `(.L_x_25) ;  /* 0xfffffffc00f08947 */ /* 0x008fea000383ffff */
[----:B------:R-:W-:Y:S05]  /*9090*/  BRA `(.L_x_152) ;  /* 0xffffff8c00147947 */ /* 0x000fea000383ffff */
.L_x_28:
[----:B-1----:R-:W-:-:S07]  /*90a0*/  MOV R0, UR33 ;  /* 0x0000002100007c02 */ /* 0x002fce0008000f00 */
.L_x_153:
[----:B-1----:R1:W3:Y:S02]  /*90b0*/  SYNCS.PHASECHK.TRANS64.TRYWAIT P0, [R0+URZ+0x88], R3 ;  /* 0x00008803000075a7 */ /* 0x0022e400080011ff */
[----:B---3--:R-:W-:Y:S05]  /*90c0*/  @!P0 NANOSLEEP.SYNCS 0x989680 ;  /* 0x009896800000895d */ /* 0x008fea0003900000 */
[----:B------:R-:W3:Y:S02]  /*90d0*/  @!P0 SYNCS.PHASECHK.TRANS64 P0, [R0+URZ+0x88], R3 ;  /* 0x00008803000085a7 */ /* 0x000ee400080010ff */
[----:B---3--:R-:W-:Y:S05]  /*90e0*/  @!P0 BRA `(.L_x_153) ;  /* 0xfffffffc00f08947 */ /* 0x008fea000383ffff */
[----:B------:R-:W-:Y:S05]  /*90f0*/  BRA `(.L_x_27) ;  /* 0xffffff8c00587947 */ /* 0x000fea000383ffff */
.L_x_35:
[----:B-1----:R-:W-:-:S07]  /*9100*/  MOV R0, UR17 ;  /* 0x0000001100007c02 */ /* 0x002fce0008000f00 */
.L_x_154:
[----:B-1----:R1:W3:Y:S02]  /*9110*/  SYNCS.PHASECHK.TRANS64.TRYWAIT P0, [R0+URZ+0x88], R3 ;  /* 0x00008803000075a7 */ /* 0x0022e400080011ff */
[----:B---3--:R-:W-:Y:S05]  /*9120*/  @!P0 NANOSLEEP.SYNCS 0x989680 ;  /* 0x009896800000895d */ /* 0x008fea0003900000 */
[----:B------:R-:W3:Y:S02]  /*9130*/  @!P0 SYNCS.PHASECHK.TRANS64 P0, [R0+URZ+0x88], R3 ;  /* 0x00008803000085a7 */ /* 0x000ee400080010ff */
[----:B---3--:R-:W-:Y:S05]  /*9140*/  @!P0 BRA `(.L_x_154) ;  /* 0xfffffffc00f08947 */ /* 0x008fea000383ffff */
[----:B------:R-:W-:Y:S05]  /*9150*/  BRA `(.L_x_34) ;  /* 0xffffff9000207947 */ /* 0x000fea000383ffff */
.L_x_40:
[----:B-1----:R1:W3:Y:S02]  /*9160*/  SYNCS.PHASECHK.TRANS64.TRYWAIT P0, [R3+URZ+0x160], R0 ;  /* 0x00016000030075a7 */ /* 0x0022e400080011ff */
[----:B---3--:R-:W-:Y:S05]  /*9170*/  @!P0 NANOSLEEP.SYNCS 0x989680 ;  /* 0x009896800000895d */ /* 0x008fea0003900000 */
[----:B------:R-:W3:Y:S02]  /*9180*/  @!P0 SYNCS.PHASECHK.TRANS64 P0, [R3+URZ+0x160], R0 ;  /* 0x00016000030085a7 */ /* 0x000ee400080010ff */
[----:B---3--:R-:W-:Y:S05]  /*9190*/  @!P0 BRA `(.L_x_40) ;  /* 0xfffffffc00f08947 */ /* 0x008fea000383ffff */
[----:B------:R-:W-:Y:S05]  /*91a0*/  BRA `(.L_x_155) ;  /* 0xffffff9000c07947 */ /* 0x000fea000383ffff */
.L_x_44:
[----:B------:R-:W-:-:S07]  /*91b0*/  MOV R0, UR4 ;  /* 0x0000000400007c02 */ /* 0x000fce0008000f00 */
.L_x_156:
[----:B-1----:R1:W3:Y:S02]  /*91c0*/  SYNCS.PHASECHK.TRANS64.TRYWAIT P0, [R0+URZ], R2 ;  /* 0x00000002000075a7 */ /* 0x0022e400080011ff */
[----:B---3--:R-:W-:Y:S05]  /*91d0*/  @!P0 NANOSLEEP.SYNCS 0x989680 ;  /* 0x009896800000895d */ /* 0x008fea0003900000 */
[----:B------:R-:W3:Y:S02]  /*91e0*/  @!P0 SYNCS.PHASECHK.TRANS64 P0, [R0+URZ], R2 ;  /* 0x00000002000085a7 */ /* 0x000ee400080010ff */
[----:B---3--:R-:W-:Y:S05]  /*91f0*/  @!P0 BRA `(.L_x_156) ;  /* 0xfffffffc00f08947 */ /* 0x008fea000383ffff */
[----:B------:R-:W-:Y:S05]  /*9200*/  BRA `(.L_x_157) ;  /* 0xffffff98006c7947 */ /* 0x000fea000383ffff */
.L_x_45:
[----:B------:R-:W-:-:S07]  /*9210*/  MOV R0, UR5 ;  /* 0x0000000500007c02 */ /* 0x000fce0008000f00 */
.L_x_158:
[----:B-1----:R1:W3:Y:S02]  /*9220*/  SYNCS.PHASECHK.TRANS64.TRYWAIT P0, [R0+URZ], R3 ;  /* 0x00000003000075a7 */ /* 0x0022e400080011ff */
[----:B---3--:R-:W-:Y:S05]  /*9230*/  @!P0 NANOSLEEP.SYNCS 0x989680 ;  /* 0x009896800000895d */ /* 0x008fea0003900000 */
[----:B------:R-:W3:Y:S02]  /*9240*/  @!P0 SYNCS.PHASECHK.TRANS64 P0, [R0+URZ], R3 ;  /* 0x00000003000085a7 */ /* 0x000ee400080010ff */
[----:B---3--:R-:W-:Y:S05]  /*9250*/  @!P0 BRA `(.L_x_158) ;  /* 0xfffffffc00f08947 */ /* 0x008fea000383ffff */
[----:B------:R-:W-:Y:S05]  /*9260*/  BRA `(.L_x_159) ;  /* 0xffffff9800787947 */ /* 0x000fea000383ffff */
.L_x_46:
[----:B------:R-:W-:-:S07]  /*9270*/  MOV R0, UR5 ;  /* 0x0000000500007c02 */ /* 0x000fce0008000f00 */
.L_x_160:
[----:B-1----:R1:W3:Y:S02]  /*9280*/  SYNCS.PHASECHK.TRANS64.TRYWAIT P0, [R0+URZ], R3 ;  /* 0x00000003000075a7 */ /* 0x0022e400080011ff */
[----:B---3--:R-:W-:Y:S05]  /*9290*/  @!P0 NANOSLEEP.SYNCS 0x989680 ;  /* 0x009896800000895d */ /* 0x008fea0003900000 */
[----:B------:R-:W3:Y:S02]  /*92a0*/  @!P0 SYNCS.PHASECHK.TRANS64 P0, [R0+URZ], R3 ;  /* 0x00000003000085a7 */ /* 0x000ee400080010ff */
[----:B---3--:R-:W-:Y:S05]  /*92b0*/  @!P0 BRA `(.L_x_160) ;  /* 0xfffffffc00f08947 */ /* 0x008fea000383ffff */
[----:B------:R-:W-:Y:S05]  /*92c0*/  BRA `(.L_x_161) ;  /* 0xffffff9800847947 */ /* 0x000fea000383ffff */
.L_x_47:
[----:B------:R-:W-:-:S07]  /*92d0*/  MOV R0, UR5 ;  /* 0x0000000500007c02 */ /* 0x000fce0008000f00 */
.L_x_162:
[----:B-1----:R1:W3:Y:S02]  /*92e0*/  SYNCS.PHASECHK.TRANS64.TRYWAIT P0, [R0+URZ], R3 ;  /* 0x00000003000075a7 */ /* 0x0022e400080011ff */
[----:B---3--:R-:W-:Y:S05]  /*92f0*/  @!P0 NANOSLEEP.SYNCS 0x989680 ;  /* 0x009896800000895d */ /* 0x008fea0003900000 */
[----:B------:R-:W3:Y:S02]  /*9300*/  @!P0 SYNCS.PHASECHK.TRANS64 P0, [R0+URZ], R3 ;  /* 0x00000003000085a7 */ /* 0x000ee400080010ff */
[----:B---3--:R-:W-:Y:S05]  /*9310*/  @!P0 BRA `(.L_x_162) ;  /* 0xfffffffc00f08947 */ /* 0x008fea000383ffff */
[----:B------:R-:W-:Y:S05]  /*9320*/  BRA `(.L_x_163) ;  /* 0xffffff9800907947 */ /* 0x000fea000383ffff */
.L_x_48:
[----:B------:R-:W-:-:S07]  /*9330*/  MOV R0, UR5 ;  /* 0x0000000500007c02 */ /* 0x000fce0008000f00 */
.L_x_164:
[----:B-1----:R1:W3:Y:S02]  /*9340*/  SYNCS.PHASECHK.TRANS64.TRYWAIT P0, [R0+URZ], R3 ;  /* 0x00000003000075a7 */ /* 0x0022e400080011ff */
[----:B---3--:R-:W-:Y:S05]  /*9350*/  @!P0 NANOSLEEP.SYNCS 0x989680 ;  /* 0x009896800000895d */ /* 0x008fea0003900000 */
[----:B------:R-:W3:Y:S02]  /*9360*/  @!P0 SYNCS.PHASECHK.TRANS64 P0, [R0+URZ], R3 ;  /* 0x00000003000085a7 */ /* 0x000ee400080010ff */
[----:B---3--:R-:W-:Y:S05]  /*9370*/  @!P0 BRA `(.L_x_164) ;  /* 0xfffffffc00f08947 */ /* 0x008fea000383ffff */
[----:B------:R-:W-:Y:S05]  /*9380*/  BRA `(.L_x_165) ;  /* 0xffffff98009c7947 */ /* 0x000fea000383ffff */
.L_x_49:
[----:B------:R-:W-:-:S07]  /*9390*/  MOV R0, UR5 ;  /* 0x0000000500007c02 */ /* 0x000fce0008000f00 */
.L_x_166:
[----:B-1----:R1:W3:Y:S02]  /*93a0*/  SYNCS.PHASECHK.TRANS64.TRYWAIT P0, [R0+URZ], R3 ;  /* 0x00000003000075a7 */ /* 0x0022e400080011ff */
[----:B---3--:R-:W-:Y:S05]  /*93b0*/  @!P0 NANOSLEEP.SYNCS 0x989680 ;  /* 0x009896800000895d */ /* 0x008fea0003900000 */
[----:B------:R-:W3:Y:S02]  /*93c0*/  @!P0 SYNCS.PHASECHK.TRANS64 P0, [R0+URZ], R3 ;  /* 0x00000003000085a7 */ /* 0x000ee400080010ff */
[----:B---3--:R-:W-:Y:S05]  /*93d0*/  @!P0 BRA `(.L_x_166) ;  /* 0xfffffffc00f08947 */ /* 0x008fea000383ffff */
[----:B------:R-:W-:Y:S05]  /*93e0*/  BRA `(.L_x_167) ;  /* 0xffffff9800a87947 */ /* 0x000fea000383ffff */
.L_x_50:
[----:B------:R-:W-:-:S07]  /*93f0*/  MOV R0, UR5 ;  /* 0x0000000500007c02 */ /* 0x000fce0008000f00 */
.L_x_168:
[----:B-1----:R1:W3:Y:S02]  /*9400*/  SYNCS.PHASECHK.TRANS64.TRYWAIT P0, [R0+URZ], R3 ;  /* 0x00000003000075a7 */ /* 0x0022e400080011ff */
[----:B---3--:R-:W-:Y:S05]  /*9410*/  @!P0 NANOSLEEP.SYNCS 0x989680 ;  /* 0x009896800000895d */ /* 0x008fea0003900000 */
[----:B------:R-:W3:Y:S02]  /*9420*/  @!P0 SYNCS.PHASECHK.TRANS64 P0, [R0+URZ], R3 ;  /* 0x00000003000085a7 */ /* 0x000ee400080010ff */
[----:B---3--:R-:W-:Y:S05]  /*9430*/  @!P0 BRA `(.L_x_168) ;  /* 0xfffffffc00f08947 */ /* 0x008fea000383ffff */
[----:B------:R-:W-:Y:S05]  /*9440*/  BRA `(.L_x_169) ;  /* 0xffffff9800b47947 */ /* 0x000fea000383ffff */
.L_x_51:
[----:B------:R-:W-:-:S07]  /*9450*/  MOV R0, UR5 ;  /* 0x0000000500007c02 */ /* 0x000fce0008000f00 */
.L_x_170:
[----:B-1----:R1:W3:Y:S02]  /*9460*/  SYNCS.PHASECHK.TRANS64.TRYWAIT P0, [R0+URZ], R3 ;  /* 0x00000003000075a7 */ /* 0x0022e400080011ff */
[----:B---3--:R-:W-:Y:S05]  /*9470*/  @!P0 NANOSLEEP.SYNCS 0x989680 ;  /* 0x009896800000895d */ /* 0x008fea0003900000 */
[----:B------:R-:W3:Y:S02]  /*9480*/  @!P0 SYNCS.PHASECHK.TRANS64 P0, [R0+URZ], R3 ;  /* 0x00000003000085a7 */ /* 0x000ee400080010ff */
[----:B---3--:R-:W-:Y:S05]  /*9490*/  @!P0 BRA `(.L_x_170) ;  /* 0xfffffffc00f08947 */ /* 0x008fea000383ffff */
[----:B------:R-:W-:Y:S05]  /*94a0*/  BRA `(.L_x_171) ;  /* 0xffffff9800c07947 */ /* 0x000fea000383ffff */
.L_x_52:
[----:B------:R-:W-:-:S07]  /*94b0*/  MOV R0, UR5 ;  /* 0x0000000500007c02 */ /* 0x000fce0008000f00 */
.L_x_172:
[----:B-1----:R1:W3:Y:S02]  /*94c0*/  SYNCS.PHASECHK.TRANS64.TRYWAIT P0, [R0+URZ], R3 ;  /* 0x00000003000075a7 */ /* 0x0022e400080011ff */
[----:B---3--:R-:W-:Y:S05]  /*94d0*/  @!P0 NANOSLEEP.SYNCS 0x989680 ;  /* 0x009896800000895d */ /* 0x008fea0003900000 */
[----:B------:R-:W3:Y:S02]  /*94e0*/  @!P0 SYNCS.PHASECHK.TRANS64 P0, [R0+URZ], R3 ;  /* 0x00000003000085a7 */ /* 0x000ee400080010ff */
[----:B---3--:R-:W-:Y:S05]  /*94f0*/  @!P0 BRA `(.L_x_172) ;  /* 0xfffffffc00f08947 */ /* 0x008fea000383ffff */
[----:B------:R-:W-:Y:S05]  /*9500*/  BRA `(.L_x_173) ;  /* 0xffffff9800cc7947 */ /* 0x000fea000383ffff */
.L_x_53:
[----:B------:R-:W-:-:S07]  /*9510*/  MOV R0, UR5 ;  /* 0x0000000500007c02 */ /* 0x000fce0008000f00 */
.L_x_174:
[----:B-1----:R1:W3:Y:S02]  /*9520*/  SYNCS.PHASECHK.TRANS64.TRYWAIT P0, [R0+URZ], R3 ;  /* 0x00000003000075a7 */ /* 0x0022e400080011ff */
[----:B---3--:R-:W-:Y:S05]  /*9530*/  @!P0 NANOSLEEP.SYNCS 0x989680 ;  /* 0x009896800000895d */ /* 0x008fea0003900000 */
[----:B------:R-:W3:Y:S02]  /*9540*/  @!P0 SYNCS.PHASECHK.TRANS64 P0, [R0+URZ], R3 ;  /* 0x00000003000085a7 */ /* 0x000ee400080010ff */
[----:B---3--:R-:W-:Y:S05]  /*9550*/  @!P0 BRA `(.L_x_174) ;  /* 0xfffffffc00f08947 */ /* 0x008fea000383ffff */
[----:B------:R-:W-:Y:S05]  /*9560*/  BRA `(.L_x_175) ;  /* 0xffffff9800d87947 */ /* 0x000fea000383ffff */
.L_x_54:
[----:B------:R-:W-:-:S07]  /*9570*/  MOV R0, UR5 ;  /* 0x0000000500007c02 */ /* 0x000fce0008000f00 */
.L_x_176:
[----:B-1----:R1:W3:Y:S02]  /*9580*/  SYNCS.PHASECHK.TRANS64.TRYWAIT P0, [R0+URZ], R3 ;  /* 0x00000003000075a7 */ /* 0x0022e400080011ff */
[----:B---3--:R-:W-:Y:S05]  /*9590*/  @!P0 NANOSLEEP.SYNCS 0x989680 ;  /* 0x009896800000895d */ /* 0x008fea0003900000 */
[----:B------:R-:W3:Y:S02]  /*95a0*/  @!P0 SYNCS.PHASECHK.TRANS64 P0, [R0+URZ], R3 ;  /* 0x00000003000085a7 */ /* 0x000ee400080010ff */
[----:B---3--:R-:W-:Y:S05]  /*95b0*/  @!P0 BRA `(.L_x_176) ;  /* 0xfffffffc00f08947 */ /* 0x008fea000383ffff */
[----:B------:R-:W-:Y:S05]  /*95c0*/  BRA `(.L_x_177) ;  /* 0xffffff9800e47947 */ /* 0x000fea000383ffff */
.L_x_55:
[----:B------:R-:W-:-:S07]  /*95d0*/  MOV R0, UR5 ;  /* 0x0000000500007c02 */ /* 0x000fce0008000f00 */
.L_x_178:
[----:B-1----:R1:W3:Y:S02]  /*95e0*/  SYNCS.PHASECHK.TRANS64.TRYWAIT P0, [R0+URZ], R3 ;  /* 0x00000003000075a7 */ /* 0x0022e400080011ff */
[----:B---3--:R-:W-:Y:S05]  /*95f0*/  @!P0 NANOSLEEP.SYNCS 0x989680 ;  /* 0x009896800000895d */ /* 0x008fea0003900000 */
[----:B------:R-:W3:Y:S02]  /*9600*/  @!P0 SYNCS.PHASECHK.TRANS64 P0, [R0+URZ], R3 ;  /* 0x00000003000085a7 */ /* 0x000ee400080010ff */
[----:B---3--:R-:W-:Y:S05]  /*9610*/  @!P0 BRA `(.L_x_178) ;  /* 0xfffffffc00f08947 */ /* 0x008fea000383ffff */
[----:B------:R-:W-:Y:S05]  /*9620*/  BRA `(.L_x_179) ;  /* 0xffffff9800f07947 */ /* 0x000fea000383ffff */
.L_x_56:
[----:B------:R-:W-:-:S07]  /*9630*/  MOV R0, UR5 ;  /* 0x0000000500007c02 */ /* 0x000fce0008000f00 */
.L_x_180:
[----:B-1----:R1:W3:Y:S02]  /*9640*/  SYNCS.PHASECHK.TRANS64.TRYWAIT P0, [R0+URZ], R3 ;  /* 0x00000003000075a7 */ /* 0x0022e400080011ff */
[----:B---3--:R-:W-:Y:S05]  /*9650*/  @!P0 NANOSLEEP.SYNCS 0x989680 ;  /* 0x009896800000895d */ /* 0x008fea0003900000 */
[----:B------:R-:W3:Y:S02]  /*9660*/  @!P0 SYNCS.PHASECHK.TRANS64 P0, [R0+URZ], R3 ;  /* 0x00000003000085a7 */ /* 0x000ee400080010ff */
[----:B---3--:R-:W-:Y:S05]  /*9670*/  @!P0 BRA `(.L_x_180) ;  /* 0xfffffffc00f08947 */ /* 0x008fea000383ffff */
[----:B------:R-:W-:Y:S05]  /*9680*/  BRA `(.L_x_181) ;  /* 0xffffff9800fc7947 */ /* 0x000fea000383ffff */
.L_x_57:
[----:B------:R-:W-:-:S07]  /*9690*/  MOV R0, UR5 ;  /* 0x0000000500007c02 */ /* 0x000fce0008000f00 */
.L_x_182:
[----:B-1----:R1:W3:Y:S02]  /*96a0*/  SYNCS.PHASECHK.TRANS64.TRYWAIT P0, [R0+URZ], R3 ;  /* 0x00000003000075a7 */ /* 0x0022e400080011ff */
[----:B---3--:R-:W-:Y:S05]  /*96b0*/  @!P0 NANOSLEEP.SYNCS 0x989680 ;  /* 0x009896800000895d */ /* 0x008fea0003900000 */
[----:B------:R-:W3:Y:S02]  /*96c0*/  @!P0 SYNCS.PHASECHK.TRANS64 P0, [R0+URZ], R3 ;  /* 0x00000003000085a7 */ /* 0x000ee400080010ff */
[----:B---3--:R-:W-:Y:S05]  /*96d0*/  @!P0 BRA `(.L_x_182) ;  /* 0xfffffffc00f08947 */ /* 0x008fea000383ffff */
[----:B------:R-:W-:Y:S05]  /*96e0*/  BRA `(.L_x_183) ;  /* 0xffffff9c00087947 */ /* 0x000fea000383ffff */
.L_x_58:
[----:B------:R-:W-:-:S07]  /*96f0*/  MOV R0, UR5 ;  /* 0x0000000500007c02 */ /* 0x000fce0008000f00 */
.L_x_184:
[----:B-1----:R1:W3:Y:S02]  /*9700*/  SYNCS.PHASECHK.TRANS64.TRYWAIT P0, [R0+URZ], R3 ;  /* 0x00000003000075a7 */ /* 0x0022e400080011ff */
[----:B---3--:R-:W-:Y:S05]  /*9710*/  @!P0 NANOSLEEP.SYNCS 0x989680 ;  /* 0x009896800000895d */ /* 0x008fea0003900000 */
[----:B------:R-:W3:Y:S02]  /*9720*/  @!P0 SYNCS.PHASECHK.TRANS64 P0, [R0+URZ], R3 ;  /* 0x00000003000085a7 */ /* 0x000ee400080010ff */
[----:B---3--:R-:W-:Y:S05]  /*9730*/  @!P0 BRA `(.L_x_184) ;  /* 0xfffffffc00f08947 */ /* 0x008fea000383ffff */
[----:B------:R-:W-:Y:S05]  /*9740*/  BRA `(.L_x_185) ;  /* 0xffffff9c00147947 */ /* 0x000fea000383ffff */
.L_x_59:
[----:B------:R-:W-:-:S07]  /*9750*/  MOV R0, UR5 ;  /* 0x0000000500007c02 */ /* 0x000fce0008000f00 */
.L_x_186:
[----:B-1----:R1:W3:Y:S02]  /*9760*/  SYNCS.PHASECHK.TRANS64.TRYWAIT P0, [R0+URZ], R3 ;  /* 0x00000003000075a7 */ /* 0x0022e400080011ff */
[----:B---3--:R-:W-:Y:S05]  /*9770*/  @!P0 NANOSLEEP.SYNCS 0x989680 ;  /* 0x009896800000895d */ /* 0x008fea0003900000 */
[----:B------:R-:W3:Y:S02]  /*9780*/  @!P0 SYNCS.PHASECHK.TRANS64 P0, [R0+URZ], R3 ;  /* 0x00000003000085a7 */ /* 0x000ee400080010ff */
[----:B---3--:R-:W-:Y:S05]  /*9790*/  @!P0 BRA `(.L_x_186) ;  /* 0xfffffffc00f08947 */ /* 0x008fea000383ffff */
[----:B------:R-:W-:Y:S05]  /*97a0*/  BRA `(.L_x_187) ;  /* 0xffffff9c00207947 */ /* 0x000fea000383ffff */
.L_x_62:
[----:B--2---:R2:W3:Y:S02]  /*97b0*/  SYNCS.PHASECHK.TRANS64.TRYWAIT P0, [R2+URZ+0x1c0], R4 ;  /* 0x0001c004020075a7 */ /* 0x0044e400080011ff */
[----:B---3--:R-:W-:Y:S05]  /*97c0*/  @!P0 NANOSLEEP.SYNCS 0x989680 ;  /* 0x009896800000895d */ /* 0x008fea0003900000 */
[----:B------:R-:W3:Y:S02]  /*97d0*/  @!P0 SYNCS.PHASECHK.TRANS64 P0, [R2+URZ+0x1c0], R4 ;  /* 0x0001c004020085a7 */ /* 0x000ee400080010ff */
[----:B---3--:R-:W-:Y:S05]  /*97e0*/  @!P0 BRA `(.L_x_62) ;  /* 0xfffffffc00f08947 */ /* 0x008fea000383ffff */
[----:B------:R-:W-:Y:S05]  /*97f0*/  BRA `(.L_x_188) ;  /* 0xffffff9c00847947 */ /* 0x000fea000383ffff */
.L_x_63:
[----:B------:R-:W-:-:S07]  /*9800*/  MOV R2, UR4 ;  /* 0x0000000400027c02 */ /* 0x000fce0008000f00 */
.L_x_189:
[----:B--2---:R2:W3:Y:S02]  /*9810*/  SYNCS.PHASECHK.TRANS64.TRYWAIT P0, [R2+URZ+0x170], R5 ;  /* 0x00017005020075a7 */ /* 0x0044e400080011ff */
[----:B---3--:R-:W-:Y:S05]  /*9820*/  @!P0 NANOSLEEP.SYNCS 0x989680 ;  /* 0x009896800000895d */ /* 0x008fea0003900000 */
[----:B------:R-:W3:Y:S02]  /*9830*/  @!P0 SYNCS.PHASECHK.TRANS64 P0, [R2+URZ+0x170], R5 ;  /* 0x00017005020085a7 */ /* 0x000ee400080010ff */
[----:B---3--:R-:W-:Y:S05]  /*9840*/  @!P0 BRA `(.L_x_189) ;  /* 0xfffffffc00f08947 */ /* 0x008fea000383ffff */
[----:B------:R-:W-:Y:S05]  /*9850*/  BRA `(.L_x_190) ;  /* 0xffffff9c00947947 */ /* 0x000fea000383ffff */
.L_x_64:
[----:B--2---:R2:W3:Y:S02]  /*9860*/  SYNCS.PHASECHK.TRANS64.TRYWAIT P1, [R2+URZ+0x160], R4 ;  /* 0x00016004020075a7 */ /* 0x0044e400080211ff */
[----:B---3--:R-:W-:Y:S05]  /*9870*/  @!P1 NANOSLEEP.SYNCS 0x989680 ;  /* 0x009896800000995d */ /* 0x008fea0003900000 */
[----:B------:R-:W3:Y:S02]  /*9880*/  @!P1 SYNCS.PHASECHK.TRANS64 P1, [R2+URZ+0x160], R4 ;  /* 0x00016004020095a7 */ /* 0x000ee400080210ff */
[----:B---3--:R-:W-:Y:S05]  /*9890*/  @!P1 BRA `(.L_x_64) ;  /* 0xfffffffc00f09947 */ /* 0x008fea000383ffff */
[----:B------:R-:W-:Y:S05]  /*98a0*/  BRA `(.L_x_191) ;  /* 0xffffff9c00c47947 */ /* 0x000fea000383ffff */
.L_x_67:
[----:B------:R-:W-:-:S07]  /*98b0*/  MOV R0, UR4 ;  /* 0x0000000400007c02 */ /* 0x000fce0008000f00 */
.L_x_192:
[----:B--2---:R2:W3:Y:S02]  /*98c0*/  SYNCS.PHASECHK.TRANS64.TRYWAIT P0, [R0+URZ+0x170], R2 ;  /* 0x00017002000075a7 */ /* 0x0044e400080011ff */
[----:B---3--:R-:W-:Y:S05]  /*98d0*/  @!P0 NANOSLEEP.SYNCS 0x989680 ;  /* 0x009896800000895d */ /* 0x008fea0003900000 */
[----:B------:R-:W3:Y:S02]  /*98e0*/  @!P0 SYNCS.PHASECHK.TRANS64 P0, [R0+URZ+0x170], R2 ;  /* 0x00017002000085a7 */ /* 0x000ee400080010ff */
[----:B---3--:R-:W-:Y:S05]  /*98f0*/  @!P0 BRA `(.L_x_192) ;  /* 0xfffffffc00f08947 */ /* 0x008fea000383ffff */
[----:B------:R-:W-:Y:S05]  /*9900*/  BRA `(.L_x_66) ;  /* 0xffffffa000187947 */ /* 0x000fea000383ffff */
.L_x_74:
[----:B-1----:R1:W2:Y:S02]  /*9910*/  SYNCS.PHASECHK.TRANS64.TRYWAIT P1, [R0+URZ+0x160], R2 ;  /* 0x00016002000075a7 */ /* 0x0022a400080211ff */
[----:B--2---:R-:W-:Y:S05]  /*9920*/  @!P1 NANOSLEEP.SYNCS 0x989680 ;  /* 0x009896800000995d */ /* 0x004fea0003900000 */
[----:B------:R-:W2:Y:S02]  /*9930*/  @!P1 SYNCS.PHASECHK.TRANS64 P1, [R0+URZ+0x160], R2 ;  /* 0x00016002000095a7 */ /* 0x000ea400080210ff */
[----:B--2---:R-:W-:Y:S05]  /*9940*/  @!P1 BRA `(.L_x_74) ;  /* 0xfffffffc00f09947 */ /* 0x004fea000383ffff */
[----:B------:R-:W-:Y:S05]  /*9950*/  BRA `(.L_x_193) ;  /* 0xffffffa400807947 */ /* 0x000fea000383ffff */
.L_x_75:
[----:B------:R-:W-:-:S07]  /*9960*/  MOV R2, UR23 ;  /* 0x0000001700027c02 */ /* 0x000fce0008000f00 */
.L_x_194:
[----:B-1----:R1:W2:Y:S02]  /*9970*/  SYNCS.PHASECHK.TRANS64.TRYWAIT P0, [R2+URZ+0x1a0], R0 ;  /* 0x0001a000020075a7 */ /* 0x0022a400080011ff */
[----:B--2---:R-:W-:Y:S05]  /*9980*/  @!P0 NANOSLEEP.SYNCS 0x989680 ;  /* 0x009896800000895d */ /* 0x004fea0003900000 */
[----:B------:R-:W2:Y:S02]  /*9990*/  @!P0 SYNCS.PHASECHK.TRANS64 P0, [R2+URZ+0x1a0], R0 ;  /* 0x0001a000020085a7 */ /* 0x000ea400080010ff */
[----:B--2---:R-:W-:Y:S05]  /*99a0*/  @!P0 BRA `(.L_x_194) ;  /* 0xfffffffc00f08947 */ /* 0x004fea000383ffff */
[----:B------:R-:W-:Y:S05]  /*99b0*/  BRA `(.L_x_195) ;  /* 0xffffffa400d07947 */ /* 0x000fea000383ffff */
.L_x_78:
[----:B------:R-:W-:Y:S07]  /*99c0*/  MOV R0, UR5 ;  /* 0x0000000500007c02 */ /* 0x000fee0008000f00 */
.L_x_196:
[----:B-1----:R1:W2:Y:S02]  /*99d0*/  SYNCS.PHASECHK.TRANS64.TRYWAIT P0, [R0+URZ], R2 ;  /* 0x00000002000075a7 */ /* 0x0022a400080011ff */
[----:B--2---:R-:W-:Y:S05]  /*99e0*/  @!P0 NANOSLEEP.SYNCS 0x989680 ;  /* 0x009896800000895d */ /* 0x004fea0003900000 */
[----:B------:R-:W2:Y:S02]  /*99f0*/  @!P0 SYNCS.PHASECHK.TRANS64 P0, [R0+URZ], R2 ;  /* 0x00000002000085a7 */ /* 0x000ea400080010ff */
[----:B--2---:R-:W-:Y:S05]  /*9a00*/  @!P0 BRA `(.L_x_196) ;  /* 0xfffffffc00f08947 */ /* 0x004fea000383ffff */
[----:B------:R-:W-:Y:S05]  /*9a10*/  BRA `(.L_x_77) ;  /* 0xffffffa400ec7947 */ /* 0x000fea000383ffff */
.L_x_81:
[----:B------:R-:W-:-:S07]  /*9a20*/  MOV R0, UR4 ;  /* 0x0000000400007c02 */ /* 0x000fce0008000f00 */
.L_x_197:
[----:B--2---:R2:W4:Y:S02]  /*9a30*/  SYNCS.PHASECHK.TRANS64.TRYWAIT P0, [R0+URZ], R2 ;  /* 0x00000002000075a7 */ /* 0x00452400080011ff */
[----:B----4-:R-:W-:Y:S05]  /*9a40*/  @!P0 NANOSLEEP.SYNCS 0x989680 ;  /* 0x009896800000895d */ /* 0x010fea0003900000 */
[----:B------:R-:W4:Y:S02]  /*9a50*/  @!P0 SYNCS.PHASECHK.TRANS64 P0, [R0+URZ], R2 ;  /* 0x00000002000085a7 */ /* 0x000f2400080010ff */
[----:B----4-:R-:W-:Y:S05]  /*9a60*/  @!P0 BRA `(.L_x_197) ;  /* 0xfffffffc00f08947 */ /* 0x010fea000383ffff */
[----:B------:R-:W-:Y:S05]  /*9a70*/  BRA `(.L_x_198) ;  /* 0xffffffa800a07947 */ /* 0x000fea000383ffff */
.L_x_82:
[----:B------:R-:W-:-:S07]  /*9a80*/  MOV R0, UR5 ;  /* 0x0000000500007c02 */ /* 0x000fce0008000f00 */
.L_x_199:
[----:B-1----:R1:W2:Y:S02]  /*9a90*/  SYNCS.PHASECHK.TRANS64.TRYWAIT P0, [R0+URZ], R3 ;  /* 0x00000003000075a7 */ /* 0x0022a400080011ff */
[----:B--2---:R-:W-:Y:S05]  /*9aa0*/  @!P0 NANOSLEEP.SYNCS 0x989680 ;  /* 0x009896800000895d */ /* 0x004fea0003900000 */
[----:B------:R-:W2:Y:S02]  /*9ab0*/  @!P0 SYNCS.PHASECHK.TRANS64 P0, [R0+URZ], R3 ;  /* 0x00000003000085a7 */ /* 0x000ea400080010ff */
[----:B--2---:R-:W-:Y:S05]  /*9ac0*/  @!P0 BRA `(.L_x_199) ;  /* 0xfffffffc00f08947 */ /* 0x004fea000383ffff */
[----:B------:R-:W-:Y:S05]  /*9ad0*/  BRA `(.L_x_200) ;  /* 0xffffffa800ac7947 */ /* 0x000fea000383ffff */
.L_x_83:
[----:B------:R-:W-:-:S07]  /*9ae0*/  MOV R0, UR5 ;  /* 0x0000000500007c02 */ /* 0x000fce0008000f00 */
.L_x_201:
[----:B-1----:R1:W2:Y:S02]  /*9af0*/  SYNCS.PHASECHK.TRANS64.TRYWAIT P0, [R0+URZ], R3 ;  /* 0x00000003000075a7 */ /* 0x0022a400080011ff */
[----:B--2---:R-:W-:Y:S05]  /*9b00*/  @!P0 NANOSLEEP.SYNCS 0x989680 ;  /* 0x009896800000895d */ /* 0x004fea0003900000 */
[----:B------:R-:W2:Y:S02]  /*9b10*/  @!P0 SYNCS.PHASECHK.TRANS64 P0, [R0+URZ], R3 ;  /* 0x00000003000085a7 */ /* 0x000ea400080010ff */
[----:B--2---:R-:W-:Y:S05]  /*9b20*/  @!P0 BRA `(.L_x_201) ;  /* 0xfffffffc00f08947 */ /* 0x004fea000383ffff */
[----:B------:R-:W-:Y:S05]  /*9b30*/  BRA `(.L_x_202) ;  /* 0xffffffa800b87947 */ /* 0x000fea000383ffff */
.L_x_84:
[----:B-1----:R-:W-:-:S07]  /*9b40*/  MOV R0, UR4 ;  /* 0x0000000400007c02 */ /* 0x002fce0008000f00 */
.L_x_203:
[----:B-1----:R1:W2:Y:S02]  /*9b50*/  SYNCS.PHASECHK.TRANS64.TRYWAIT P0, [R0+URZ], R2 ;  /* 0x00000002000075a7 */ /* 0x0022a400080011ff */
[----:B--2---:R-:W-:Y:S05]  /*9b60*/  @!P0 NANOSLEEP.SYNCS 0x989680 ;  /* 0x009896800000895d */ /* 0x004fea0003900000 */
[----:B------:R-:W2:Y:S02]  /*9b70*/  @!P0 SYNCS.PHASECHK.TRANS64 P0, [R0+URZ], R2 ;  /* 0x00000002000085a7 */ /* 0x000ea400080010ff */
[----:B--2---:R-:W-:Y:S05]  /*9b80*/  @!P0 BRA `(.L_x_203) ;  /* 0xfffffffc00f08947 */ /* 0x004fea000383ffff */
[----:B------:R-:W-:Y:S05]  /*9b90*/  BRA `(.L_x_204) ;  /* 0xffffffa800c47947 */ /* 0x000fea000383ffff */
.L_x_89:
[----:B--2---:R2:W3:Y:S02]  /*9ba0*/  SYNCS.PHASECHK.TRANS64.TRYWAIT P0, [R12+URZ+0x160], R0 ;  /* 0x000160000c0075a7 */ /* 0x0044e400080011ff */
[----:B---3--:R-:W-:Y:S05]  /*9bb0*/  @!P0 NANOSLEEP.SYNCS 0x989680 ;  /* 0x009896800000895d */ /* 0x008fea0003900000 */
[----:B------:R-:W3:Y:S02]  /*9bc0*/  @!P0 SYNCS.PHASECHK.TRANS64 P0, [R12+URZ+0x160], R0 ;  /* 0x000160000c0085a7 */ /* 0x000ee400080010ff */
[----:B---3--:R-:W-:Y:S05]  /*9bd0*/  @!P0 BRA `(.L_x_89) ;  /* 0xfffffffc00f08947 */ /* 0x008fea000383ffff */
[----:B------:R-:W-:Y:S05]  /*9be0*/  BRA `(.L_x_205) ;  /* 0xffffffac00f47947 */ /* 0x000fea000383ffff */
.L_x_92:
[----:B--2---:R-:W-:Y:S07]  /*9bf0*/  MOV R0, UR21 ;  /* 0x0000001500007c02 */ /* 0x004fee0008000f00 */
.L_x_206:
[----:B--2---:R2:W3:Y:S02]  /*9c00*/  SYNCS.PHASECHK.TRANS64.TRYWAIT P2, [R0+URZ+0x158], R6 ;  /* 0x00015806000075a7 */ /* 0x0044e400080411ff */
[----:B---3--:R-:W-:Y:S05]  /*9c10*/  @!P2 NANOSLEEP.SYNCS 0x989680 ;  /* 0x009896800000a95d */ /* 0x008fea0003900000 */
[----:B------:R-:W3:Y:S02]  /*9c20*/  @!P2 SYNCS.PHASECHK.TRANS64 P2, [R0+URZ+0x158], R6 ;  /* 0x000158060000a5a7 */ /* 0x000ee400080410ff */
[----:B---3--:R-:W-:Y:S05]  /*9c30*/  @!P2 BRA `(.L_x_206) ;  /* 0xfffffffc00f0a947 */ /* 0x008fea000383ffff */
[----:B------:R-:W-:Y:S05]  /*9c40*/  BRA `(.L_x_91) ;  /* 0xffffffb4005c7947 */ /* 0x000fea000383ffff */
.L_x_95:
[----:B------:R-:W-:Y:S07]  /*9c50*/  MOV R0, UR21 ;  /* 0x0000001500007c02 */ /* 0x000fee0008000f00 */
.L_x_207:
[----:B--2---:R2:W3:Y:S02]  /*9c60*/  SYNCS.PHASECHK.TRANS64.TRYWAIT P0, [R0+URZ+0x130], R9 ;  /* 0x00013009000075a7 */ /* 0x0044e400080011ff */
[----:B---3--:R-:W-:Y:S05]  /*9c70*/  @!P0 NANOSLEEP.SYNCS 0x989680 ;  /* 0x009896800000895d */ /* 0x008fea0003900000 */
[----:B------:R-:W3:Y:S02]  /*9c80*/  @!P0 SYNCS.PHASECHK.TRANS64 P0, [R0+URZ+0x130], R9 ;  /* 0x00013009000085a7 */ /* 0x000ee400080010ff */
[----:B---3--:R-:W-:Y:S05]  /*9c90*/  @!P0 BRA `(.L_x_207) ;  /* 0xfffffffc00f08947 */ /* 0x008fea000383ffff */
[----:B------:R-:W-:Y:S05]  /*9ca0*/  BRA `(.L_x_208) ;  /* 0xffffffb400b87947 */ /* 0x000fea000383ffff */
.L_x_96:
[----:B------:R-:W-:Y:S07]  /*9cb0*/  MOV R0, UR21 ;  /* 0x0000001500007c02 */ /* 0x000fee0008000f00 */
.L_x_209:
[----:B--2---:R2:W3:Y:S02]  /*9cc0*/  SYNCS.PHASECHK.TRANS64.TRYWAIT P0, [R0+URZ+0x138], R9 ;  /* 0x00013809000075a7 */ /* 0x0044e400080011ff */
[----:B---3--:R-:W-:Y:S05]  /*9cd0*/  @!P0 NANOSLEEP.SYNCS 0x989680 ;  /* 0x009896800000895d */ /* 0x008fea0003900000 */
[----:B------:R-:W3:Y:S02]  /*9ce0*/  @!P0 SYNCS.PHASECHK.TRANS64 P0, [R0+URZ+0x138], R9 ;  /* 0x00013809000085a7 */ /* 0x000ee400080010ff */
[----:B---3--:R-:W-:Y:S05]  /*9cf0*/  @!P0 BRA `(.L_x_209) ;  /* 0xfffffffc00f08947 */ /* 0x008fea000383ffff */
[----:B------:R-:W-:Y:S05]  /*9d00*/  BRA `(.L_x_210) ;  /* 0xffffffb400f07947 */ /* 0x000fea000383ffff */
.L_x_97:
[----:B------:R-:W-:Y:S07]  /*9d10*/  MOV R0, UR21 ;  /* 0x0000001500007c02 */ /* 0x000fee0008000f00 */
.L_x_211:
[----:B--2---:R2:W3:Y:S02]  /*9d20*/  SYNCS.PHASECHK.TRANS64.TRYWAIT P0, [R0+URZ+0x140], R9 ;  /* 0x00014009000075a7 */ /* 0x0044e400080011ff */
[----:B---3--:R-:W-:Y:S05]  /*9d30*/  @!P0 NANOSLEEP.SYNCS 0x989680 ;  /* 0x009896800000895d */ /* 0x008fea0003900000 */
[----:B------:R-:W3:Y:S02]  /*9d40*/  @!P0 SYNCS.PHASECHK.TRANS64 P0, [R0+URZ+0x140], R9 ;  /* 0x00014009000085a7 */ /* 0x000ee400080010ff */
[----:B---3--:R-:W-:Y:S05]  /*9d50*/  @!P0 BRA `(.L_x_211) ;  /* 0xfffffffc00f08947 */ /* 0x008fea000383ffff */
[----:B------:R-:W-:Y:S05]  /*9d60*/  BRA `(.L_x_212) ;  /* 0xffffffb800347947 */ /* 0x000fea000383ffff */
.L_x_98:
[----:B------:R-:W-:Y:S07]  /*9d70*/  MOV R0, UR21 ;  /* 0x0000001500007c02 */ /* 0x000fee0008000f00 */
.L_x_213:
[----:B--2---:R2:W3:Y:S02]  /*9d80*/  SYNCS.PHASECHK.TRANS64.TRYWAIT P0, [R0+URZ+0x148], R9 ;  /* 0x00014809000075a7 */ /* 0x0044e400080011ff */
[----:B---3--:R-:W-:Y:S05]  /*9d90*/  @!P0 NANOSLEEP.SYNCS 0x989680 ;  /* 0x009896800000895d */ /* 0x008fea0003900000 */
[----:B------:R-:W3:Y:S02]  /*9da0*/  @!P0 SYNCS.PHASECHK.TRANS64 P0, [R0+URZ+0x148], R9 ;  /* 0x00014809000085a7 */ /* 0x000ee400080010ff */
[----:B---3--:R-:W-:Y:S05]  /*9db0*/  @!P0 BRA `(.L_x_213) ;  /* 0xfffffffc00f08947 */ /* 0x008fea000383ffff */
[----:B------:R-:W-:Y:S05]  /*9dc0*/  BRA `(.L_x_214) ;  /* 0xffffffb800747947 */ /* 0x000fea000383ffff */
.L_x_100:
[----:B------:R-:W-:-:S07]  /*9dd0*/  MOV R0, UR21 ;  /* 0x0000001500007c02 */ /* 0x000fce0008000f00 */
.L_x_215:
[----:B---3--:R3:W4:Y:S02]  /*9de0*/  SYNCS.PHASECHK.TRANS64.TRYWAIT P0, [R0+URZ+0x130], R2 ;  /* 0x00013002000075a7 */ /* 0x00872400080011ff */
[----:B----4-:R-:W-:Y:S05]  /*9df0*/  @!P0 NANOSLEEP.SYNCS 0x989680 ;  /* 0x009896800000895d */ /* 0x010fea0003900000 */
[----:B------:R-:W4:Y:S02]  /*9e00*/  @!P0 SYNCS.PHASECHK.TRANS64 P0, [R0+URZ+0x130], R2 ;  /* 0x00013002000085a7 */ /* 0x000f2400080010ff */
[----:B----4-:R-:W-:Y:S05]  /*9e10*/  @!P0 BRA `(.L_x_215) ;  /* 0xfffffffc00f08947 */ /* 0x010fea000383ffff */
[----:B------:R-:W-:Y:S05]  /*9e20*/  BRA `(.L_x_216) ;  /* 0xffffffb800ec7947 */ /* 0x000fea000383ffff */
.L_x_101:
[----:B---3--:R-:W-:-:S07]  /*9e30*/  MOV R0, UR21 ;  /* 0x0000001500007c02 */ /* 0x008fce0008000f00 */
.L_x_217:
[----:B---3--:R3:W4:Y:S02]  /*9e40*/  SYNCS.PHASECHK.TRANS64.TRYWAIT P0, [R0+URZ+0x138], R2 ;  /* 0x00013802000075a7 */ /* 0x00872400080011ff */
[----:B----4-:R-:W-:Y:S05]  /*9e50*/  @!P0 NANOSLEEP.SYNCS 0x989680 ;  /* 0x009896800000895d */ /* 0x010fea0003900000 */
[----:B------:R-:W4:Y:S02]  /*9e60*/  @!P0 SYNCS.PHASECHK.TRANS64 P0, [R0+URZ+0x138], R2 ;  /* 0x00013802000085a7 */ /* 0x000f2400080010ff */
[----:B----4-:R-:W-:Y:S05]  /*9e70*/  @!P0 BRA `(.L_x_217) ;  /* 0xfffffffc00f08947 */ /* 0x010fea000383ffff */
[----:B------:R-:W-:Y:S05]  /*9e80*/  BRA `(.L_x_218) ;  /* 0xffffffb800dc7947 */ /* 0x000fea000383ffff */
.L_x_102:
[----:B---3--:R-:W-:-:S07]  /*9e90*/  MOV R0, UR21 ;  /* 0x0000001500007c02 */ /* 0x008fce0008000f00 */
.L_x_219:
[----:B---3--:R3:W4:Y:S02]  /*9ea0*/  SYNCS.PHASECHK.TRANS64.TRYWAIT P0, [R0+URZ+0x140], R2 ;  /* 0x00014002000075a7 */ /* 0x00872400080011ff */
[----:B----4-:R-:W-:Y:S05]  /*9eb0*/  @!P0 NANOSLEEP.SYNCS 0x989680 ;  /* 0x009896800000895d */ /* 0x010fea0003900000 */
[----:B------:R-:W4:Y:S02]  /*9ec0*/  @!P0 SYNCS.PHASECHK.TRANS64 P0, [R0+URZ+0x140], R2 ;  /* 0x00014002000085a7 */ /* 0x000f2400080010ff */
[----:B----4-:R-:W-:Y:S05]  /*9ed0*/  @!P0 BRA `(.L_x_219) ;  /* 0xfffffffc00f08947 */ /* 0x010fea000383ffff */
[----:B------:R-:W-:Y:S05]  /*9ee0*/  BRA `(.L_x_220) ;  /* 0xffffffb800cc7947 */ /* 0x000fea000383ffff */
.L_x_104:
[----:B-1----:R1:W2:Y:S02]  /*9ef0*/  SYNCS.PHASECHK.TRANS64.TRYWAIT P0, [R3+URZ+0x160], R0 ;  /* 0x00016000030075a7 */ /* 0x0022a400080011ff */
[----:B--2---:R-:W-:Y:S05]  /*9f00*/  @!P0 NANOSLEEP.SYNCS 0x989680 ;  /* 0x009896800000895d */ /* 0x004fea0003900000 */
[----:B------:R-:W2:Y:S02]  /*9f10*/  @!P0 SYNCS.PHASECHK.TRANS64 P0, [R3+URZ+0x160], R0 ;  /* 0x00016000030085a7 */ /* 0x000ea400080010ff */
[----:B--2---:R-:W-:Y:S05]  /*9f20*/  @!P0 BRA `(.L_x_104) ;  /* 0xfffffffc00f08947 */ /* 0x004fea000383ffff */
[----:B------:R-:W-:Y:S05]  /*9f30*/  BRA `(.L_x_221) ;  /* 0xffffffbc00987947 */ /* 0x000fea000383ffff */
.L_x_115:
[----:B-1----:R-:W-:Y:S04]  /*9f40*/  MOV R0, UR44 ;  /* 0x0000002c00007c02 */ /* 0x002fe80008000f00 */
[----:B------:R1:W2:Y:S03]  /*9f50*/  SYNCS.PHASECHK.TRANS64.TRYWAIT P1, [R0+URZ+0x110], R3 ;  /* 0x00011003000075a7 */ /* 0x0002a600080211ff */
[----:B--2---:R-:W-:Y:S05]  /*9f60*/  @!P1 NANOSLEEP.SYNCS 0x989680 ;  /* 0x009896800000995d */ /* 0x004fea0003900000 */
[----:B------:R-:W2:Y:S02]  /*9f70*/  @!P1 SYNCS.PHASECHK.TRANS64 P1, [R0+URZ+0x110], R3 ;  /* 0x00011003000095a7 */ /* 0x000ea400080210ff */
[----:B--2---:R-:W-:Y:S05]  /*9f80*/  @!P1 BRA `(.L_x_115) ;  /* 0xfffffffc00ec9947 */ /* 0x004fea000383ffff */
[----:B------:R-:W-:Y:S05]  /*9f90*/  BRA `(.L_x_114) ;  /* 0xffffffc800fc7947 */ /* 0x000fea000383ffff */
.L_x_117:
[----:B-1----:R1:W3:Y:S02]  /*9fa0*/  SYNCS.PHASECHK.TRANS64.TRYWAIT P0, [R26+URZ+0x180], R2 ;  /* 0x000180021a0075a7 */ /* 0x0022e400080011ff */
[----:B---3--:R-:W-:Y:S05]  /*9fb0*/  @!P0 NANOSLEEP.SYNCS 0x989680 ;  /* 0x009896800000895d */ /* 0x008fea0003900000 */
[----:B------:R-:W3:Y:S02]  /*9fc0*/  @!P0 SYNCS.PHASECHK.TRANS64 P0, [R26+URZ+0x180], R2 ;  /* 0x000180021a0085a7 */ /* 0x000ee400080010ff */
[----:B---3--:R-:W-:Y:S05]  /*9fd0*/  @!P0 BRA `(.L_x_117) ;  /* 0xfffffffc00f08947 */ /* 0x008fea000383ffff */
[----:B------:R-:W-:Y:S05]  /*9fe0*/  BRA `(.L_x_116) ;  /* 0xffffffcc00207947 */ /* 0x000fea000383ffff */
.L_x_126:
[----:B---3--:R3:W4:Y:S02]  /*9ff0*/  SYNCS.PHASECHK.TRANS64.TRYWAIT P0, [R4+URZ+0x110], R0 ;  /* 0x00011000040075a7 */ /* 0x00872400080011ff */
[----:B----4-:R-:W-:Y:S05]  /*a000*/  @!P0 NANOSLEEP.SYNCS 0x989680 ;  /* 0x009896800000895d */ /* 0x010fea0003900000 */
[----:B------:R-:W4:Y:S02]  /*a010*/  @!P0 SYNCS.PHASECHK.TRANS64 P0, [R4+URZ+0x110], R0 ;  /* 0x00011000040085a7 */ /* 0x000f2400080010ff */
[----:B----4-:R-:W-:Y:S05]  /*a020*/  @!P0 BRA `(.L_x_126) ;  /* 0xfffffffc00f08947 */ /* 0x010fea000383ffff */
[----:B------:R-:W-:Y:S05]  /*a030*/  BRA `(.L_x_125) ;  /* 0xffffffd4000c7947 */ /* 0x000fea000383ffff */
.L_x_134:
[----:B-1----:R1:W4:Y:S02]  /*a040*/  SYNCS.PHASECHK.TRANS64.TRYWAIT P0, [R2+URZ+0x110], R4 ;  /* 0x00011004020075a7 */ /* 0x00232400080011ff */
[----:B----4-:R-:W-:Y:S05]  /*a050*/  @!P0 NANOSLEEP.SYNCS 0x989680 ;  /* 0x009896800000895d */ /* 0x010fea0003900000 */
[----:B------:R-:W4:Y:S02]  /*a060*/  @!P0 SYNCS.PHASECHK.TRANS64 P0, [R2+URZ+0x110], R4 ;  /* 0x00011004020085a7 */ /* 0x000f2400080010ff */
[----:B----4-:R-:W-:Y:S05]  /*a070*/  @!P0 BRA `(.L_x_134) ;  /* 0xfffffffc00f08947 */ /* 0x010fea000383ffff */
[----:B------:R-:W-:Y:S05]  /*a080*/  BRA `(.L_x_133) ;  /* 0xffffffdc001c7947 */ /* 0x000fea000383ffff */
.L_x_142:
[----:B---3--:R3:W4:Y:S02]  /*a090*/  SYNCS.PHASECHK.TRANS64.TRYWAIT P0, [R3+URZ+0x110], R0 ;  /* 0x00011000030075a7 */ /* 0x00872400080011ff */
[----:B----4-:R-:W-:Y:S05]  /*a0a0*/  @!P0 NANOSLEEP.SYNCS 0x989680 ;  /* 0x009896800000895d */ /* 0x010fea0003900000 */
[----:B------:R-:W4:Y:S02]  /*a0b0*/  @!P0 SYNCS.PHASECHK.TRANS64 P0, [R3+URZ+0x110], R0 ;  /* 0x00011000030085a7 */ /* 0x000f2400080010ff */
[----:B----4-:R-:W-:Y:S05]  /*a0c0*/  @!P0 BRA `(.L_x_142) ;  /* 0xfffffffc00f08947 */ /* 0x010fea000383ffff */
[----:B------:R-:W-:Y:S05]  /*a0d0*/  BRA `(.L_x_141) ;  /* 0xffffffe400287947 */ /* 0x000fea000383ffff */
        .weak           $__internal_0_$__cuda_sm10x_tcgen05_guardrail_trap_col_being_dealloced_not_returned_by_alloc
        .type           $__internal_0_$__cuda_sm10x_tcgen05_guardrail_trap_col_being_dealloced_not_returned_by_alloc,@function
        .size           $__internal_0_$__cuda_sm10x_tcgen05_guardrail_trap_col_being_dealloced_not_returned_by_alloc,($__internal_1_$__cuda_sm10x_tcgen05_guardrail_trap_phase_invalid_during_alloc - $__internal_0_$__cuda_sm10x_tcgen05_guardrail_trap_col_being_dealloced_not_returned_by_alloc)
$__internal_0_$__cuda_sm10x_tcgen05_guardrail_trap_col_being_dealloced_not_returned_by_alloc:
[----:B------:R-:W-:Y:S05]  /*a0e0*/  BPT.TRAP 0x1 ;  /* 0x000000040000795c */ /* 0x000fea0000300000 */
[----:B------:R-:W-:-:S04]  /*a0f0*/  HFMA2 R3, -RZ, RZ, 0, 0 ;  /* 0x00000000ff037431 */ /* 0x000fc800000001ff */
[----:B------:R-:W-:Y:S05]  /*a100*/  RET.REL.NODEC R2 `(_ZN7cutlass13device_kernelINS_4gemm6kernel13GemmUniversalIN4cute5tupleIJiiiiEEENS1_10collective13CollectiveMmaINS1_35MainloopSm100TmaUmmaWarpSpecializedILi17ELi2ELi4ENS5_IJNS4_1CILi4EEENSA_ILi2EEENSA_ILi1EEEEEEEENS5_IJNSA_ILi64EEENSA_ILi128EEENSA_ILi32EEEEEENS_6half_tENS5_IJlSD_lEEESK_SL_NS4_8TiledMMAINS4_8MMA_AtomIJNS4_20SM100_MMA_F16BF16_SSISK_SK_fLi64ELi128ELNS4_4UMMA5MajorE0ELSQ_0ELNSP_7ScaleInE0ELSR_0EEEEEENS4_6LayoutINS5_IJSD_SD_SD_EEENS5_IJNSA_ILi0EEESW_SW_EEEEENS5_IJNS4_10UnderscoreESZ_SZ_EEEEENS4_23SM90_TMA_LOAD_MULTICASTENS4_14ComposedLayoutINS4_7SwizzleILi2ELi4ELi3EEENS4_18smem_ptr_flag_bitsILi16EEENSU_INS5_IJNSA_ILi8EEESI_EEENS5_IJSI_SD_EEEEEEEvNS4_8identityES12_S1C_vS1D_EENS_8epilogue10collective18CollectiveEpilogueINS1F_23Sm100TmaWarpSpecializedILi4ELi2ELi16ELb1ELb0EEEJSJ_NS5_IJNSU_ISG_SD_EENSU_ISI_SD_EEEEESK_SL_SK_SL_NS1F_6fusion15FusionCallbacksIS1J_NS1N_17LinearCombinationISK_fSK_fLNS_15FloatRoundStyleE2EEESJ_S1M_JEEENS4_5SM1004TMEM4LOAD26SM100_TMEM_LOAD_16dp256b4xENS4_13SM90_TMA_LOADES1C_NS4_17SM75_U32x4_LDSM_NENS4_14SM90_TMA_STOREES1C_NS4_17SM90_U32x4_STSM_NENS4_39AutoVectorizingCopyWithAssumedAlignmentILi128EEEEEEvvEEEEvNT_6ParamsE) ;  /* 0xffffff5c02bc7950 */ /* 0x000fea0003c3ffff */
        .weak           $__internal_1_$__cuda_sm10x_tcgen05_guardrail_trap_phase_invalid_during_alloc
        .type           $__internal_1_$__cuda_sm10x_tcgen05_guardrail_trap_phase_invalid_during_alloc,@function
        .size           $__internal_1_$__cuda_sm10x_tcgen05_guardrail_trap_phase_invalid_during_alloc,($__internal_2_$__cuda_sm10x_tcgen05_guardrail_trap_unallocated_columns_being_dealloced - $__internal_1_$__cuda_sm10x_tcgen05_guardrail_trap_phase_invalid_during_alloc)
$__internal_1_$__cuda_sm10x_tcgen05_guardrail_trap_phase_invalid_during_alloc:
[----:B------:R-:W-:Y:S05]  /*a110*/  BPT.TRAP 0x1 ;  /* 0x000000040000795c */ /* 0x000fea0000300000 */
[----:B------:R-:W-:-:S04]  /*a120*/  MOV R5, 0x0 ;  /* 0x0000000000057802 */ /* 0x000fc80000000f00 */
[----:B------:R-:W-:Y:S05]  /*a130*/  RET.REL.NODEC R4 `(_ZN7cutlass13device_kernelINS_4gemm6kernel13GemmUniversalIN4cute5tupleIJiiiiEEENS1_10collective13CollectiveMmaINS1_35MainloopSm100TmaUmmaWarpSpecializedILi17ELi2ELi4ENS5_IJNS4_1CILi4EEENSA_ILi2EEENSA_ILi1EEEEEEEENS5_IJNSA_ILi64EEENSA_ILi128EEENSA_ILi32EEEEEENS_6half_tENS5_IJlSD_lEEESK_SL_NS4_8TiledMMAINS4_8MMA_AtomIJNS4_20SM100_MMA_F16BF16_SSISK_SK_fLi64ELi128ELNS4_4UMMA5MajorE0ELSQ_0ELNSP_7ScaleInE0ELSR_0EEEEEENS4_6LayoutINS5_IJSD_SD_SD_EEENS5_IJNSA_ILi0EEESW_SW_EEEEENS5_IJNS4_10UnderscoreESZ_SZ_EEEEENS4_23SM90_TMA_LOAD_MULTICASTENS4_14ComposedLayoutINS4_7SwizzleILi2ELi4ELi3EEENS4_18smem_ptr_flag_bitsILi16EEENSU_INS5_IJNSA_ILi8EEESI_EEENS5_IJSI_SD_EEEEEEEvNS4_8identityES12_S1C_vS1D_EENS_8epilogue10collective18CollectiveEpilogueINS1F_23Sm100TmaWarpSpecializedILi4ELi2ELi16ELb1ELb0EEEJSJ_NS5_IJNSU_ISG_SD_EENSU_ISI_SD_EEEEESK_SL_SK_SL_NS1F_6fusion15FusionCallbacksIS1J_NS1N_17LinearCombinationISK_fSK_fLNS_15FloatRoundStyleE2EEESJ_S1M_JEEENS4_5SM1004TMEM4LOAD26SM100_TMEM_LOAD_16dp256b4xENS4_13SM90_TMA_LOADES1C_NS4_17SM75_U32x4_LDSM_NENS4_14SM90_TMA_STOREES1C_NS4_17SM90_U32x4_STSM_NENS4_39AutoVectorizingCopyWithAssumedAlignmentILi128EEEEEEvvEEEEvNT_6ParamsE) ;  /* 0xffffff5c04b07950 */ /* 0x000fea0003c3ffff */
        .weak           $__internal_2_$__cuda_sm10x_tcgen05_guardrail_trap_unallocated_columns_being_dealloced
        .type           $__internal_2_$__cuda_sm10x_tcgen05_guardrail_trap_unallocated_columns_being_dealloced,@function
        .size           $__internal_2_$__cuda_sm10x_tcgen05_guardrail_trap_unallocated_columns_being_dealloced,(.L_x_223 - $__internal_2_$__cuda_sm10x_tcgen05_guardrail_trap_unallocated_columns_being_dealloced)
$__internal_2_$__cuda_sm10x_tcgen05_guardrail_trap_unallocated_columns_being_dealloced:
[----:B------:R-:W-:Y:S05]  /*a140*/  BPT.TRAP 0x1 ;  /* 0x000000040000795c */ /* 0x000fea0000300000 */
[----:B------:R-:W-:-:S04]  /*a150*/  HFMA2 R3, -RZ, RZ, 0, 0 ;  /* 0x00000000ff037431 */ /* 0x000fc800000001ff */
[----:B------:R-:W-:Y:S05]  /*a160*/  RET.REL.NODEC R2 `(_ZN7cutlass13device_kernelINS_4gemm6kernel13GemmUniversalIN4cute5tupleIJiiiiEEENS1_10collective13CollectiveMmaINS1_35MainloopSm100TmaUmmaWarpSpecializedILi17ELi2ELi4ENS5_IJNS4_1CILi4EEENSA_ILi2EEENSA_ILi1EEEEEEEENS5_IJNSA_ILi64EEENSA_ILi128EEENSA_ILi32EEEEEENS_6half_tENS5_IJlSD_lEEESK_SL_NS4_8TiledMMAINS4_8MMA_AtomIJNS4_20SM100_MMA_F16BF16_SSISK_SK_fLi64ELi128ELNS4_4UMMA5MajorE0ELSQ_0ELNSP_7ScaleInE0ELSR_0EEEEEENS4_6LayoutINS5_IJSD_SD_SD_EEENS5_IJNSA_ILi0EEESW_SW_EEEEENS5_IJNS4_10UnderscoreESZ_SZ_EEEEENS4_23SM90_TMA_LOAD_MULTICASTENS4_14ComposedLayoutINS4_7SwizzleILi2ELi4ELi3EEENS4_18smem_ptr_flag_bitsILi16EEENSU_INS5_IJNSA_ILi8EEESI_EEENS5_IJSI_SD_EEEEEEEvNS4_8identityES12_S1C_vS1D_EENS_8epilogue10collective18CollectiveEpilogueINS1F_23Sm100TmaWarpSpecializedILi4ELi2ELi16ELb1ELb0EEEJSJ_NS5_IJNSU_ISG_SD_EENSU_ISI_SD_EEEEESK_SL_SK_SL_NS1F_6fusion15FusionCallbacksIS1J_NS1N_17LinearCombinationISK_fSK_fLNS_15FloatRoundStyleE2EEESJ_S1M_JEEENS4_5SM1004TMEM4LOAD26SM100_TMEM_LOAD_16dp256b4xENS4_13SM90_TMA_LOADES1C_NS4_17SM75_U32x4_LDSM_NENS4_14SM90_TMA_STOREES1C_NS4_17SM90_U32x4_STSM_NENS4_39AutoVectorizingCopyWithAssumedAlignmentILi128EEEEEEvvEEEEvNT_6ParamsE) ;  /* 0xffffff5c02a47950 */ /* 0x000fea0003c3ffff */
.L_x_222:
[----:B------:R-:W-:-:S00]  /*a170*/  BRA `(.L_x_222) ;  /* 0xfffffffc00fc7947 */ /* 0x000fc0000383ffff */
[----:B------:R-:W-:-:S00]  /*a180*/  NOP ;  /* 0x0000000000007918 */ /* 0x000fc00000000000 */
[----:B------:R-:W-:-:S00]  /*a190*/  NOP ;  /* 0x0000000000007918 */ /* 0x000fc00000000000 */
[----:B------:R-:W-:-:S00]  /*a1a0*/  NOP ;  /* 0x0000000000007918 */ /* 0x000fc00000000000 */
[----:B------:R-:W-:-:S00]  /*a1b0*/  NOP ;  /* 0x0000000000007918 */ /* 0x000fc00000000000 */
[----:B------:R-:W-:-:S00]  /*a1c0*/  NOP ;  /* 0x0000000000007918 */ /* 0x000fc00000000000 */
[----:B------:R-:W-:-:S00]  /*a1d0*/  NOP ;  /* 0x0000000000007918 */ /* 0x000fc00000000000 */
[----:B------:R-:W-:-:S00]  /*a1e0*/  NOP ;  /* 0x0000000000007918 */ /* 0x000fc00000000000 */
[----:B------:R-:W-:-:S00]  /*a1f0*/  NOP ;  /* 0x0000000000007918 */ /* 0x000fc00000000000 */
.L_x_223:


//--------------------- .nv.global.init           --------------------------
	.section	.nv.global.init,"aw",@progbits
.nv.global.init:
	.type		$str$27,@object
	.size		$str$27,($str$28 - $str$27)
$str$27:
        /*0000*/ 	.byte	0x28, 0x61, 0x64, 0x64, 0x72, 0x65, 0x73, 0x73, 0x20, 0x26, 0x20, 0x6d, 0x61, 0x73, 0x6b, 0x29
        /*0010*/ 	.byte	0x20, 0x3d, 0x3d, 0x20, 0x30, 0x00
	.type		$str$28,@object
	.size		$str$28,($str$26 - $str$28)
$str$28:
        /*0016*/ 	.byte	0x2f, 0x74, 0x6d, 0x70, 0x2f, 0x63, 0x75, 0x74, 0x6c, 0x61, 0x73, 0x73, 0x5f, 0x73, 0x77, 0x65
        /*0026*/ 	.byte	0x65, 0x70, 0x5f, 0x73, 0x72, 0x63, 0x2f, 0x69, 0x6e, 0x63, 0x6c, 0x75, 0x64, 0x65, 0x2f, 0x63
        /*0036*/ 	.byte	0x75, 0x74, 0x65, 0x2f, 0x70, 0x6f, 0x69, 0x6e, 0x74, 0x65, 0x72, 0x5f, 0x66, 0x6c, 0x61, 0x67
        /*0046*/ 	.byte	0x67, 0x65, 0x64, 0x2e, 0x68, 0x70, 0x70, 0x00
	.type		$str$26,@object
	.size		$str$26,($str$25 - $str$26)
$str$26:
        /*004e*/ 	.byte	0x2f, 0x74, 0x6d, 0x70, 0x2f, 0x63, 0x75, 0x74, 0x6c, 0x61, 0x73, 0x73, 0x5f, 0x73, 0x77, 0x65
        /*005e*/ 	.byte	0x65, 0x70, 0x5f, 0x73, 0x72, 0x63, 0x2f, 0x69, 0x6e, 0x63, 0x6c, 0x75, 0x64, 0x65, 0x2f, 0x63
        /*006e*/ 	.byte	0x75, 0x74, 0x65, 0x2f, 0x61, 0x74, 0x6f, 0x6d, 0x2f, 0x63, 0x6f, 0x70, 0x79, 0x5f, 0x74, 0x72
        /*007e*/ 	.byte	0x61, 0x69, 0x74, 0x73, 0x5f, 0x73, 0x6d, 0x31, 0x30, 0x30, 0x2e, 0x68, 0x70, 0x70, 0x00
	.type		$str$25,@object
	.size		$str$25,(__unnamed_1 - $str$25)
$str$25:
        /*008d*/ 	.byte	0x28, 0x28, 0x75, 0x69, 0x6e, 0x74, 0x33, 0x32, 0x5f, 0x74, 0x28, 0x74, 0x68, 0x72, 0x65, 0x61
        /*009d*/ 	.byte	0x64, 0x49, 0x64, 0x78, 0x2e, 0x78, 0x29, 0x20, 0x2f, 0x20, 0x33, 0x32, 0x29, 0x20, 0x25, 0x20
        /*00ad*/ 	.byte	0x34, 0x29, 0x20, 0x3d, 0x3d, 0x20, 0x28, 0x28, 0x28, 0x74, 0x6d, 0x65, 0x6d, 0x5f, 0x61, 0x64
        /*00bd*/ 	.byte	0x64, 0x72, 0x20, 0x3e, 0x3e, 0x20, 0x31, 0x36, 0x29, 0x20, 0x2f, 0x20, 0x33, 0x32, 0x29, 0x20
        /*00cd*/ 	.byte	0x25, 0x20, 0x34, 0x29, 0x00
	.type		__unnamed_1,@object
	.size		__unnamed_1,(__unnamed_2 - __unnamed_1)
__unnamed_1:
        /*00d2*/ 	.byte	0x61, 0x75, 0x74, 0x6f, 0x20, 0x63, 0x75, 0x74, 0x65, 0x3a, 0x3a, 0x61, 0x73, 0x5f, 0x70, 0x6f
        /* <DEDUP_REMOVED lines=24> */
        /*0262*/ 	.byte	0x3e, 0x3e, 0x3e, 0x5d, 0x00
	.type		__unnamed_2,@object
	.size		__unnamed_2,(.L_2 - __unnamed_2)
__unnamed_2:
        /* <DEDUP_REMOVED lines=46> */
.L_2:


//--------------------- .nv.shared._ZN7cutlass13device_kernelINS_4gemm6kernel13GemmUniversalIN4cute5tupleIJiiiiEEENS1_10collective13CollectiveMmaINS1_35MainloopSm100TmaUmmaWarpSpecializedILi17ELi2ELi4ENS5_IJNS4_1CILi4EEENSA_ILi2EEENSA_ILi1EEEEEEEENS5_IJNSA_ILi64EEENSA_ILi128EEENSA_ILi32EEEEEENS_6half_tENS5_IJlSD_lEEESK_SL_NS4_8TiledMMAINS4_8MMA_AtomIJNS4_20SM100_MMA_F16BF16_SSISK_SK_fLi64ELi128ELNS4_4UMMA5MajorE0ELSQ_0ELNSP_7ScaleInE0ELSR_0EEEEEENS4_6LayoutINS5_IJSD_SD_SD_EEENS5_IJNSA_ILi0EEESW_SW_EEEEENS5_IJNS4_10UnderscoreESZ_SZ_EEEEENS4_23SM90_TMA_LOAD_MULTICASTENS4_14ComposedLayoutINS4_7SwizzleILi2ELi4ELi3EEENS4_18smem_ptr_flag_bitsILi16EEENSU_INS5_IJNSA_ILi8EEESI_EEENS5_IJSI_SD_EEEEEEEvNS4_8identityES12_S1C_vS1D_EENS_8epilogue10collective18CollectiveEpilogueINS1F_23Sm100TmaWarpSpecializedILi4ELi2ELi16ELb1ELb0EEEJSJ_NS5_IJNSU_ISG_SD_EENSU_ISI_SD_EEEEESK_SL_SK_SL_NS1F_6fusion15FusionCallbacksIS1J_NS1N_17LinearCombinationISK_fSK_fLNS_15FloatRoundStyleE2EEESJ_S1M_JEEENS4_5SM1004TMEM4LOAD26SM100_TMEM_LOAD_16dp256b4xENS4_13SM90_TMA_LOADES1C_NS4_17SM75_U32x4_LDSM_NENS4_14SM90_TMA_STOREES1C_NS4_17SM90_U32x4_STSM_NENS4_39AutoVectorizingCopyWithAssumedAlignmentILi128EEEEEEvvEEEEvNT_6ParamsE --------------------------
	.section	.nv.shared._ZN7cutlass13device_kernelINS_4gemm6kernel13GemmUniversalIN4cute5tupleIJiiiiEEENS1_10collective13CollectiveMmaINS1_35MainloopSm100TmaUmmaWarpSpecializedILi17ELi2ELi4ENS5_IJNS4_1CILi4EEENSA_ILi2EEENSA_ILi1EEEEEEEENS5_IJNSA_ILi64EEENSA_ILi128EEENSA_ILi32EEEEEENS_6half_tENS5_IJlSD_lEEESK_SL_NS4_8TiledMMAINS4_8MMA_AtomIJNS4_20SM100_MMA_F16BF16_SSISK_SK_fLi64ELi128ELNS4_4UMMA5MajorE0ELSQ_0ELNSP_7ScaleInE0ELSR_0EEEEEENS4_6LayoutINS5_IJSD_SD_SD_EEENS5_IJNSA_ILi0EEESW_SW_EEEEENS5_IJNS4_10UnderscoreESZ_SZ_EEEEENS4_23SM90_TMA_LOAD_MULTICASTENS4_14ComposedLayoutINS4_7SwizzleILi2ELi4ELi3EEENS4_18smem_ptr_flag_bitsILi16EEENSU_INS5_IJNSA_ILi8EEESI_EEENS5_IJSI_SD_EEEEEEEvNS4_8identityES12_S1C_vS1D_EENS_8epilogue10collective18CollectiveEpilogueINS1F_23Sm100TmaWarpSpecializedILi4ELi2ELi16ELb1ELb0EEEJSJ_NS5_IJNSU_ISG_SD_EENSU_ISI_SD_EEEEESK_SL_SK_SL_NS1F_6fusion15FusionCallbacksIS1J_NS1N_17LinearCombinationISK_fSK_fLNS_15FloatRoundStyleE2EEESJ_S1M_JEEENS4_5SM1004TMEM4LOAD26SM100_TMEM_LOAD_16dp256b4xENS4_13SM90_TMA_LOADES1C_NS4_17SM75_U32x4_LDSM_NENS4_14SM90_TMA_STOREES1C_NS4_17SM90_U32x4_STSM_NENS4_39AutoVectorizingCopyWithAssumedAlignmentILi128EEEEEEvvEEEEvNT_6ParamsE,"aw",@nobits
	.sectionflags	@""
	.align	16
	.zero		1024


//--------------------- .nv.shared.reserved.0     --------------------------
	.section	.nv.shared.reserved.0,"aw",@nobits
	.weak		__nv_reservedSMEM_offset_0_alias
	.size		__nv_reservedSMEM_offset_0_alias, 0, 64
	.other		__nv_reservedSMEM_offset_0_alias,@"STO_CUDA_RESERVED_SHARED STV_DEFAULT"
__nv_reservedSMEM_offset_0_alias:
	.zero		0
.nv.shared.reserved.0:
	.zero		64
	.weak		__nv_reservedSMEM_tcgen05_partition
	.type		__nv_reservedSMEM_tcgen05_partition,@object
	.size		__nv_reservedSMEM_tcgen05_partition,(.L_0 - __nv_reservedSMEM_tcgen05_partition)
__nv_reservedSMEM_tcgen05_partition:
	.zero		32
.L_0:


//--------------------- .nv.global                --------------------------
	.section	.nv.global,"aw",@nobits
.nv.global:
	.type		_ZN40_INTERNAL_07072b6a_4_k_cu_65267f56_240024cute1_E,@object
	.size		_ZN40_INTERNAL_07072b6a_4_k_cu_65267f56_240024cute1_E,(_ZN40_INTERNAL_07072b6a_4_k_cu_65267f56_240024cuda3std3__45__cpo6cbeginE - _ZN40_INTERNAL_07072b6a_4_k_cu_65267f56_240024cute1_E)
_ZN40_INTERNAL_07072b6a_4_k_cu_65267f56_240024cute1_E:
	.zero		1
	.type		_ZN40_INTERNAL_07072b6a_4_k_cu_65267f56_240024cuda3std3__45__cpo6cbeginE,@object
	.size		_ZN40_INTERNAL_07072b6a_4_k_cu_65267f56_240024cuda3std3__45__cpo6cbeginE,(_ZN40_INTERNAL_07072b6a_4_k_cu_65267f56_240024cuda3std3__48in_placeE - _ZN40_INTERNAL_07072b6a_4_k_cu_65267f56_240024cuda3std3__45__cpo6cbeginE)
_ZN40_INTERNAL_07072b6a_4_k_cu_65267f56_240024cuda3std3__45__cpo6cbeginE:
	.zero		1
	.type		_ZN40_INTERNAL_07072b6a_4_k_cu_65267f56_240024cuda3std3__48in_placeE,@object
	.size		_ZN40_INTERNAL_07072b6a_4_k_cu_65267f56_240024cuda3std3__48in_placeE,(_ZN40_INTERNAL_07072b6a_4_k_cu_65267f56_240024cuda3std6ranges3__45__cpo9iter_moveE - _ZN40_INTERNAL_07072b6a_4_k_cu_65267f56_240024cuda3std3__48in_placeE)
_ZN40_INTERNAL_07072b6a_4_k_cu_65267f56_240024cuda3std3__48in_placeE:
	.zero		1
	.type		_ZN40_INTERNAL_07072b6a_4_k_cu_65267f56_240024cuda3std6ranges3__45__cpo9iter_moveE,@object
	.size		_ZN40_INTERNAL_07072b6a_4_k_cu_65267f56_240024cuda3std6ranges3__45__cpo9iter_moveE,(_ZN40_INTERNAL_07072b6a_4_k_cu_65267f56_240024cuda3std3__45__cpo5beginE - _ZN40_INTERNAL_07072b6a_4_k_cu_65267f56_240024cuda3std6ranges3__45__cpo9iter_moveE)
_ZN40_INTERNAL_07072b6a_4_k_cu_65267f56_240024cuda3std6ranges3__45__cpo9iter_moveE:
	.zero		1
	.type		_ZN40_INTERNAL_07072b6a_4_k_cu_65267f56_240024cuda3std3__45__cpo5beginE,@object
	.size		_ZN40_INTERNAL_07072b6a_4_k_cu_65267f56_240024cuda3std3__45__cpo5beginE,(_ZN40_INTERNAL_07072b6a_4_k_cu_65267f56_240024cuda3std3__442_GLOBAL__N__07072b6a_4_k_cu_65267f56_240026ignoreE - _ZN40_INTERNAL_07072b6a_4_k_cu_65267f56_240024cuda3std3__45__cpo5beginE)
_ZN40_INTERNAL_07072b6a_4_k_cu_65267f56_240024cuda3std3__45__cpo5beginE:
	.zero		1
	.type		_ZN40_INTERNAL_07072b6a_4_k_cu_65267f56_240024cuda3std3__442_GLOBAL__N__07072b6a_4_k_cu_65267f56_240026ignoreE,@object
	.size		_ZN40_INTERNAL_07072b6a_4_k_cu_65267f56_240024cuda3std3__442_GLOBAL__N__07072b6a_4_k_cu_65267f56_240026ignoreE,(_ZN40_INTERNAL_07072b6a_4_k_cu_65267f56_240024cute7productE - _ZN40_INTERNAL_07072b6a_4_k_cu_65267f56_240024cuda3std3__442_GLOBAL__N__07072b6a_4_k_cu_65267f56_240026ignoreE)
_ZN40_INTERNAL_07072b6a_4_k_cu_65267f56_240024cuda3std3__442_GLOBAL__N__07072b6a_4_k_cu_65267f56_240026ignoreE:
	.zero		1
	.type		_ZN40_INTERNAL_07072b6a_4_k_cu_65267f56_240024cute7productE,@object
	.size		_ZN40_INTERNAL_07072b6a_4_k_cu_65267f56_240024cute7productE,(_ZN40_INTERNAL_07072b6a_4_k_cu_65267f56_240024cuda3std3__45__cpo3endE - _ZN40_INTERNAL_07072b6a_4_k_cu_65267f56_240024cute7productE)
_ZN40_INTERNAL_07072b6a_4_k_cu_65267f56_240024cute7productE:
	.zero		1
	.type		_ZN40_INTERNAL_07072b6a_4_k_cu_65267f56_240024cuda3std3__45__cpo3endE,@object
	.size		_ZN40_INTERNAL_07072b6a_4_k_cu_65267f56_240024cuda3std3__45__cpo3endE,(_ZN40_INTERNAL_07072b6a_4_k_cu_65267f56_240024cuda3std3__419piecewise_constructE - _ZN40_INTERNAL_07072b6a_4_k_cu_65267f56_240024cuda3std3__45__cpo3endE)
_ZN40_INTERNAL_07072b6a_4_k_cu_65267f56_240024cuda3std3__45__cpo3endE:
	.zero		1
	.type		_ZN40_INTERNAL_07072b6a_4_k_cu_65267f56_240024cuda3std3__419piecewise_constructE,@object
	.size		_ZN40_INTERNAL_07072b6a_4_k_cu_65267f56_240024cuda3std3__419piecewise_constructE,(_ZN40_INTERNAL_07072b6a_4_k_cu_65267f56_240024cuda3std3__45__cpo4cendE - _ZN40_INTERNAL_07072b6a_4_k_cu_65267f56_240024cuda3std3__419piecewise_constructE)
_ZN40_INTERNAL_07072b6a_4_k_cu_65267f56_240024cuda3std3__419piecewise_constructE:
	.zero		1
	.type		_ZN40_INTERNAL_07072b6a_4_k_cu_65267f56_240024cuda3std3__45__cpo4cendE,@object
	.size		_ZN40_INTERNAL_07072b6a_4_k_cu_65267f56_240024cuda3std3__45__cpo4cendE,(_ZN40_INTERNAL_07072b6a_4_k_cu_65267f56_240024cuda3std6ranges3__45__cpo4swapE - _ZN40_INTERNAL_07072b6a_4_k_cu_65267f56_240024cuda3std3__45__cpo4cendE)
_ZN40_INTERNAL_07072b6a_4_k_cu_65267f56_240024cuda3std3__45__cpo4cendE:
	.zero		1
	.type		_ZN40_INTERNAL_07072b6a_4_k_cu_65267f56_240024cuda3std6ranges3__45__cpo4swapE,@object
	.size		_ZN40_INTERNAL_07072b6a_4_k_cu_65267f56_240024cuda3std6ranges3__45__cpo4swapE,(.L_10 - _ZN40_INTERNAL_07072b6a_4_k_cu_65267f56_240024cuda3std6ranges3__45__cpo4swapE)
_ZN40_INTERNAL_07072b6a_4_k_cu_65267f56_240024cuda3std6ranges3__45__cpo4swapE:
	.zero		1
.L_10:


//--------------------- .nv.constant0._ZN7cutlass13device_kernelINS_4gemm6kernel13GemmUniversalIN4cute5tupleIJiiiiEEENS1_10collective13CollectiveMmaINS1_35MainloopSm100TmaUmmaWarpSpecializedILi17ELi2ELi4ENS5_IJNS4_1CILi4EEENSA_ILi2EEENSA_ILi1EEEEEEEENS5_IJNSA_ILi64EEENSA_ILi128EEENSA_ILi32EEEEEENS_6half_tENS5_IJlSD_lEEESK_SL_NS4_8TiledMMAINS4_8MMA_AtomIJNS4_20SM100_MMA_F16BF16_SSISK_SK_fLi64ELi128ELNS4_4UMMA5MajorE0ELSQ_0ELNSP_7ScaleInE0ELSR_0EEEEEENS4_6LayoutINS5_IJSD_SD_SD_EEENS5_IJNSA_ILi0EEESW_SW_EEEEENS5_IJNS4_10UnderscoreESZ_SZ_EEEEENS4_23SM90_TMA_LOAD_MULTICASTENS4_14ComposedLayoutINS4_7SwizzleILi2ELi4ELi3EEENS4_18smem_ptr_flag_bitsILi16EEENSU_INS5_IJNSA_ILi8EEESI_EEENS5_IJSI_SD_EEEEEEEvNS4_8identityES12_S1C_vS1D_EENS_8epilogue10collective18CollectiveEpilogueINS1F_23Sm100TmaWarpSpecializedILi4ELi2ELi16ELb1ELb0EEEJSJ_NS5_IJNSU_ISG_SD_EENSU_ISI_SD_EEEEESK_SL_SK_SL_NS1F_6fusion15FusionCallbacksIS1J_NS1N_17LinearCombinationISK_fSK_fLNS_15FloatRoundStyleE2EEESJ_S1M_JEEENS4_5SM1004TMEM4LOAD26SM100_TMEM_LOAD_16dp256b4xENS4_13SM90_TMA_LOADES1C_NS4_17SM75_U32x4_LDSM_NENS4_14SM90_TMA_STOREES1C_NS4_17SM90_U32x4_STSM_NENS4_39AutoVectorizingCopyWithAssumedAlignmentILi128EEEEEEvvEEEEvNT_6ParamsE --------------------------
	.section	.nv.constant0._ZN7cutlass13device_kernelINS_4gemm6kernel13GemmUniversalIN4cute5tupleIJiiiiEEENS1_10collective13CollectiveMmaINS1_35MainloopSm100TmaUmmaWarpSpecializedILi17ELi2ELi4ENS5_IJNS4_1CILi4EEENSA_ILi2EEENSA_ILi1EEEEEEEENS5_IJNSA_ILi64EEENSA_ILi128EEENSA_ILi32EEEEEENS_6half_tENS5_IJlSD_lEEESK_SL_NS4_8TiledMMAINS4_8MMA_AtomIJNS4_20SM100_MMA_F16BF16_SSISK_SK_fLi64ELi128ELNS4_4UMMA5MajorE0ELSQ_0ELNSP_7ScaleInE0ELSR_0EEEEEENS4_6LayoutINS5_IJSD_SD_SD_EEENS5_IJNSA_ILi0EEESW_SW_EEEEENS5_IJNS4_10UnderscoreESZ_SZ_EEEEENS4_23SM90_TMA_LOAD_MULTICASTENS4_14ComposedLayoutINS4_7SwizzleILi2ELi4ELi3EEENS4_18smem_ptr_flag_bitsILi16EEENSU_INS5_IJNSA_ILi8EEESI_EEENS5_IJSI_SD_EEEEEEEvNS4_8identityES12_S1C_vS1D_EENS_8epilogue10collective18CollectiveEpilogueINS1F_23Sm100TmaWarpSpecializedILi4ELi2ELi16ELb1ELb0EEEJSJ_NS5_IJNSU_ISG_SD_EENSU_ISI_SD_EEEEESK_SL_SK_SL_NS1F_6fusion15FusionCallbacksIS1J_NS1N_17LinearCombinationISK_fSK_fLNS_15FloatRoundStyleE2EEESJ_S1M_JEEENS4_5SM1004TMEM4LOAD26SM100_TMEM_LOAD_16dp256b4xENS4_13SM90_TMA_LOADES1C_NS4_17SM75_U32x4_LDSM_NENS4_14SM90_TMA_STOREES1C_NS4_17SM90_U32x4_STSM_NENS4_39AutoVectorizingCopyWithAssumedAlignmentILi128EEEEEEvvEEEEvNT_6ParamsE,"a",@progbits
	.sectionflags	@""
	.align	4
.nv.constant0._ZN7cutlass13device_kernelINS_4gemm6kernel13GemmUniversalIN4cute5tupleIJiiiiEEENS1_10collective13CollectiveMmaINS1_35MainloopSm100TmaUmmaWarpSpecializedILi17ELi2ELi4ENS5_IJNS4_1CILi4EEENSA_ILi2EEENSA_ILi1EEEEEEEENS5_IJNSA_ILi64EEENSA_ILi128EEENSA_ILi32EEEEEENS_6half_tENS5_IJlSD_lEEESK_SL_NS4_8TiledMMAINS4_8MMA_AtomIJNS4_20SM100_MMA_F16BF16_SSISK_SK_fLi64ELi128ELNS4_4UMMA5MajorE0ELSQ_0ELNSP_7ScaleInE0ELSR_0EEEEEENS4_6LayoutINS5_IJSD_SD_SD_EEENS5_IJNSA_ILi0EEESW_SW_EEEEENS5_IJNS4_10UnderscoreESZ_SZ_EEEEENS4_23SM90_TMA_LOAD_MULTICASTENS4_14ComposedLayoutINS4_7SwizzleILi2ELi4ELi3EEENS4_18smem_ptr_flag_bitsILi16EEENSU_INS5_IJNSA_ILi8EEESI_EEENS5_IJSI_SD_EEEEEEEvNS4_8identityES12_S1C_vS1D_EENS_8epilogue10collective18CollectiveEpilogueINS1F_23Sm100TmaWarpSpecializedILi4ELi2ELi16ELb1ELb0EEEJSJ_NS5_IJNSU_ISG_SD_EENSU_ISI_SD_EEEEESK_SL_SK_SL_NS1F_6fusion15FusionCallbacksIS1J_NS1N_17LinearCombinationISK_fSK_fLNS_15FloatRoundStyleE2EEESJ_S1M_JEEENS4_5SM1004TMEM4LOAD26SM100_TMEM_LOAD_16dp256b4xENS4_13SM90_TMA_LOADES1C_NS4_17SM75_U32x4_LDSM_NENS4_14SM90_TMA_STOREES1C_NS4_17SM90_U32x4_STSM_NENS4_39AutoVectorizingCopyWithAssumedAlignmentILi128EEEEEEvvEEEEvNT_6ParamsE:
	.zero		2944


//--------------------- SYMBOLS --------------------------

	.type		.nv.reservedSmem.offset0,@object
	.size		.nv.reservedSmem.offset0,0x4
	.type		.nv.reservedSmem.cap,@object
	.size		.nv.reservedSmem.cap,0x4
	.type		__assertfail,@function
